//
// Generated by NVIDIA NVVM Compiler
//
// Compiler Build ID: CL-36424714
// Cuda compilation tools, release 13.0, V13.0.88
// Based on NVVM 20.0.0
//

.version 9.0
.target sm_100
.address_size 64

	// .globl	matmul

.visible .entry matmul(
	.param .u64 .ptr .align 1 matmul_param_0,
	.param .u64 .ptr .align 1 matmul_param_1,
	.param .u64 .ptr .align 1 matmul_param_2,
	.param .u64 .ptr .align 1 matmul_param_3,
	.param .u64 .ptr .align 1 matmul_param_4,
	.param .u64 .ptr .align 1 matmul_param_5,
	.param .u64 matmul_param_6,
	.param .u64 matmul_param_7,
	.param .u64 matmul_param_8,
	.param .u64 .ptr .align 1 matmul_param_9,
	.param .u64 .ptr .align 1 matmul_param_10
)
{
	.reg .pred 	%p<3>;
	.reg .b32 	%r<36>;
	.reg .b64 	%rd<40>;

	ld.param.u64 	%rd8, [matmul_param_0];
	ld.param.u64 	%rd9, [matmul_param_1];
	ld.param.u64 	%rd10, [matmul_param_2];
	ld.param.u64 	%rd11, [matmul_param_3];
	ld.param.u64 	%rd12, [matmul_param_4];
	ld.param.u64 	%rd13, [matmul_param_5];
	ld.param.u64 	%rd14, [matmul_param_6];
	ld.param.u64 	%rd15, [matmul_param_7];
	ld.param.u64 	%rd16, [matmul_param_8];
	mov.u32 	%r1, %ctaid.x;
	mov.u32 	%r2, %ntid.x;
	mov.u32 	%r3, %tid.x;
	mad.lo.s32 	%r4, %r1, %r2, %r3;
	cvt.u64.u32 	%rd1, %r4;
	setp.le.u64 	%p1, %rd15, %rd1;
	@%p1 bra 	$L__BB0_5;
	and.b64  	%rd17, %rd14, -4294967296;
	setp.ne.s64 	%p2, %rd17, 0;
	@%p2 bra 	$L__BB0_3;
	cvt.u32.u64 	%r5, %rd14;
	cvt.u32.u64 	%r6, %rd1;
	div.u32 	%r7, %r6, %r5;
	mul.lo.s32 	%r8, %r7, %r5;
	sub.s32 	%r9, %r6, %r8;
	cvt.u64.u32 	%rd38, %r7;
	cvt.u64.u32 	%rd39, %r9;
	bra.uni 	$L__BB0_4;
$L__BB0_3:
	div.u64 	%rd38, %rd1, %rd14;
	mul.lo.s64 	%rd18, %rd38, %rd14;
	sub.s64 	%rd39, %rd1, %rd18;
$L__BB0_4:
	cvta.to.global.u64 	%rd19, %rd10;
	shl.b64 	%rd20, %rd39, 2;
	add.s64 	%rd21, %rd19, %rd20;
	ld.global.u32 	%r10, [%rd21];
	cvt.u32.u64 	%r11, %rd16;
	shl.b32 	%r12, %r11, 7;
	add.s32 	%r13, %r10, %r12;
	cvta.to.global.u64 	%rd22, %rd11;
	add.s64 	%rd23, %rd22, %rd20;
	ld.global.u32 	%r14, [%rd23];
	add.s32 	%r15, %r14, %r12;
	cvta.to.global.u64 	%rd24, %rd12;
	shl.b64 	%rd25, %rd38, 2;
	add.s64 	%rd26, %rd24, %rd25;
	ld.global.u32 	%r16, [%rd26];
	add.s32 	%r17, %r16, %r12;
	cvta.to.global.u64 	%rd27, %rd13;
	add.s64 	%rd28, %rd27, %rd25;
	ld.global.u32 	%r18, [%rd28];
	cvta.to.global.u64 	%rd29, %rd8;
	shl.b64 	%rd30, %rd1, 2;
	add.s64 	%rd31, %rd29, %rd30;
	ld.global.u32 	%r19, [%rd31];
	add.s32 	%r20, %r17, %r13;
	shl.b32 	%r21, %r20, 7;
	shl.b64 	%rd32, %rd15, 2;
	add.s64 	%rd33, %rd31, %rd32;
	ld.global.u32 	%r22, [%rd33];
	add.s32 	%r23, %r13, %r12;
	add.s32 	%r24, %r23, %r18;
	add.s64 	%rd34, %rd33, %rd32;
	ld.global.u32 	%r25, [%rd34];
	add.s32 	%r26, %r15, %r17;
	add.s32 	%r27, %r26, %r24;
	shl.b32 	%r28, %r27, 7;
	add.s32 	%r29, %r28, %r22;
	add.s32 	%r30, %r29, %r25;
	shl.b32 	%r31, %r30, 8;
	shl.b32 	%r32, %r11, 14;
	sub.s32 	%r33, %r19, %r32;
	add.s32 	%r34, %r33, %r21;
	add.s32 	%r35, %r34, %r31;
	cvta.to.global.u64 	%rd35, %rd9;
	shl.b64 	%rd36, %rd1, 1;
	add.s64 	%rd37, %rd35, %rd36;
	st.global.u16 	[%rd37], %r35;
$L__BB0_5:
	ret;

}
	// .globl	openResults
.visible .entry openResults(
	.param .u64 .ptr .align 1 openResults_param_0,
	.param .u64 .ptr .align 1 openResults_param_1,
	.param .u64 .ptr .align 1 openResults_param_2,
	.param .u64 .ptr .align 1 openResults_param_3,
	.param .u64 openResults_param_4,
	.param .u64 openResults_param_5
)
{
	.reg .pred 	%p<27>;
	.reg .b32 	%r<80>;
	.reg .b64 	%rd<166>;

	ld.param.u64 	%rd64, [openResults_param_0];
	ld.param.u64 	%rd65, [openResults_param_1];
	ld.param.u64 	%rd66, [openResults_param_2];
	ld.param.u64 	%rd68, [openResults_param_3];
	ld.param.u64 	%rd67, [openResults_param_4];
	ld.param.u64 	%rd69, [openResults_param_5];
	cvta.to.global.u64 	%rd1, %rd68;
	mov.u32 	%r3, %ctaid.x;
	mov.u32 	%r4, %ntid.x;
	mov.u32 	%r5, %tid.x;
	mad.lo.s32 	%r6, %r3, %r4, %r5;
	cvt.u64.u32 	%rd2, %r6;
	mul.lo.s64 	%rd70, %rd69, %rd67;
	shr.u64 	%rd71, %rd70, 6;
	setp.le.u64 	%p1, %rd71, %rd2;
	@%p1 bra 	$L__BB1_43;
	cvta.to.global.u64 	%rd73, %rd64;
	cvta.to.global.u64 	%rd74, %rd65;
	cvta.to.global.u64 	%rd75, %rd66;
	shl.b64 	%rd76, %rd2, 3;
	add.s64 	%rd77, %rd73, %rd76;
	ld.global.u64 	%rd78, [%rd77];
	add.s64 	%rd79, %rd74, %rd76;
	ld.global.u64 	%rd80, [%rd79];
	xor.b64  	%rd81, %rd80, %rd78;
	add.s64 	%rd82, %rd75, %rd76;
	ld.global.u64 	%rd83, [%rd82];
	xor.b64  	%rd3, %rd81, %rd83;
	shl.b64 	%rd148, %rd2, 6;
	mov.b32 	%r79, 0;
	mov.b64 	%rd149, 7;
	cvt.u32.u64 	%r8, %rd67;
$L__BB1_2:
	or.b64  	%rd84, %rd148, %rd67;
	and.b64  	%rd85, %rd84, -4294967296;
	setp.ne.s64 	%p2, %rd85, 0;
	@%p2 bra 	$L__BB1_4;
	cvt.u32.u64 	%r9, %rd148;
	div.u32 	%r10, %r9, %r8;
	mul.lo.s32 	%r11, %r10, %r8;
	sub.s32 	%r12, %r9, %r11;
	cvt.u64.u32 	%rd150, %r10;
	cvt.u64.u32 	%rd151, %r12;
	bra.uni 	$L__BB1_5;
$L__BB1_4:
	div.u64 	%rd150, %rd148, %rd67;
	mul.lo.s64 	%rd86, %rd150, %rd67;
	sub.s64 	%rd151, %rd148, %rd86;
$L__BB1_5:
	cvt.u32.u64 	%r13, %rd149;
	add.s32 	%r14, %r13, -7;
	shr.u64 	%rd87, %rd3, %r14;
	and.b64  	%rd88, %rd87, 1;
	setp.eq.b64 	%p3, %rd88, 1;
	not.pred 	%p4, %p3;
	@%p4 bra 	$L__BB1_7;
	cvt.u32.u64 	%r15, %rd151;
	shl.b64 	%rd89, %rd150, 2;
	and.b64  	%rd90, %rd89, 17179869180;
	add.s64 	%rd91, %rd1, %rd90;
	atom.global.min.u32 	%r16, [%rd91], %r15;
$L__BB1_7:
	add.s64 	%rd13, %rd148, 1;
	or.b64  	%rd92, %rd13, %rd67;
	and.b64  	%rd93, %rd92, -4294967296;
	setp.ne.s64 	%p5, %rd93, 0;
	@%p5 bra 	$L__BB1_9;
	cvt.u32.u64 	%r18, %rd13;
	div.u32 	%r19, %r18, %r8;
	mul.lo.s32 	%r20, %r19, %r8;
	sub.s32 	%r21, %r18, %r20;
	cvt.u64.u32 	%rd152, %r19;
	cvt.u64.u32 	%rd153, %r21;
	bra.uni 	$L__BB1_10;
$L__BB1_9:
	div.u64 	%rd152, %rd13, %rd67;
	mul.lo.s64 	%rd94, %rd152, %rd67;
	sub.s64 	%rd153, %rd13, %rd94;
$L__BB1_10:
	add.s32 	%r23, %r13, -6;
	shr.u64 	%rd95, %rd3, %r23;
	and.b64  	%rd96, %rd95, 1;
	setp.eq.b64 	%p6, %rd96, 1;
	not.pred 	%p7, %p6;
	@%p7 bra 	$L__BB1_12;
	cvt.u32.u64 	%r24, %rd153;
	shl.b64 	%rd97, %rd152, 2;
	and.b64  	%rd98, %rd97, 17179869180;
	add.s64 	%rd99, %rd1, %rd98;
	atom.global.min.u32 	%r25, [%rd99], %r24;
$L__BB1_12:
	add.s64 	%rd20, %rd148, 2;
	or.b64  	%rd100, %rd20, %rd67;
	and.b64  	%rd101, %rd100, -4294967296;
	setp.ne.s64 	%p8, %rd101, 0;
	@%p8 bra 	$L__BB1_14;
	cvt.u32.u64 	%r27, %rd20;
	div.u32 	%r28, %r27, %r8;
	mul.lo.s32 	%r29, %r28, %r8;
	sub.s32 	%r30, %r27, %r29;
	cvt.u64.u32 	%rd154, %r28;
	cvt.u64.u32 	%rd155, %r30;
	bra.uni 	$L__BB1_15;
$L__BB1_14:
	div.u64 	%rd154, %rd20, %rd67;
	mul.lo.s64 	%rd102, %rd154, %rd67;
	sub.s64 	%rd155, %rd20, %rd102;
$L__BB1_15:
	add.s32 	%r32, %r13, -5;
	shr.u64 	%rd103, %rd3, %r32;
	and.b64  	%rd104, %rd103, 1;
	setp.eq.b64 	%p9, %rd104, 1;
	not.pred 	%p10, %p9;
	@%p10 bra 	$L__BB1_17;
	cvt.u32.u64 	%r33, %rd155;
	shl.b64 	%rd105, %rd154, 2;
	and.b64  	%rd106, %rd105, 17179869180;
	add.s64 	%rd107, %rd1, %rd106;
	atom.global.min.u32 	%r34, [%rd107], %r33;
$L__BB1_17:
	add.s64 	%rd27, %rd148, 3;
	or.b64  	%rd108, %rd27, %rd67;
	and.b64  	%rd109, %rd108, -4294967296;
	setp.ne.s64 	%p11, %rd109, 0;
	@%p11 bra 	$L__BB1_19;
	cvt.u32.u64 	%r36, %rd27;
	div.u32 	%r37, %r36, %r8;
	mul.lo.s32 	%r38, %r37, %r8;
	sub.s32 	%r39, %r36, %r38;
	cvt.u64.u32 	%rd156, %r37;
	cvt.u64.u32 	%rd157, %r39;
	bra.uni 	$L__BB1_20;
$L__BB1_19:
	div.u64 	%rd156, %rd27, %rd67;
	mul.lo.s64 	%rd110, %rd156, %rd67;
	sub.s64 	%rd157, %rd27, %rd110;
$L__BB1_20:
	add.s32 	%r41, %r13, -4;
	shr.u64 	%rd111, %rd3, %r41;
	and.b64  	%rd112, %rd111, 1;
	setp.eq.b64 	%p12, %rd112, 1;
	not.pred 	%p13, %p12;
	@%p13 bra 	$L__BB1_22;
	cvt.u32.u64 	%r42, %rd157;
	shl.b64 	%rd113, %rd156, 2;
	and.b64  	%rd114, %rd113, 17179869180;
	add.s64 	%rd115, %rd1, %rd114;
	atom.global.min.u32 	%r43, [%rd115], %r42;
$L__BB1_22:
	add.s64 	%rd34, %rd148, 4;
	or.b64  	%rd116, %rd34, %rd67;
	and.b64  	%rd117, %rd116, -4294967296;
	setp.ne.s64 	%p14, %rd117, 0;
	@%p14 bra 	$L__BB1_24;
	cvt.u32.u64 	%r45, %rd34;
	div.u32 	%r46, %r45, %r8;
	mul.lo.s32 	%r47, %r46, %r8;
	sub.s32 	%r48, %r45, %r47;
	cvt.u64.u32 	%rd158, %r46;
	cvt.u64.u32 	%rd159, %r48;
	bra.uni 	$L__BB1_25;
$L__BB1_24:
	div.u64 	%rd158, %rd34, %rd67;
	mul.lo.s64 	%rd118, %rd158, %rd67;
	sub.s64 	%rd159, %rd34, %rd118;
$L__BB1_25:
	add.s32 	%r50, %r13, -3;
	shr.u64 	%rd119, %rd3, %r50;
	and.b64  	%rd120, %rd119, 1;
	setp.eq.b64 	%p15, %rd120, 1;
	not.pred 	%p16, %p15;
	@%p16 bra 	$L__BB1_27;
	cvt.u32.u64 	%r51, %rd159;
	shl.b64 	%rd121, %rd158, 2;
	and.b64  	%rd122, %rd121, 17179869180;
	add.s64 	%rd123, %rd1, %rd122;
	atom.global.min.u32 	%r52, [%rd123], %r51;
$L__BB1_27:
	add.s64 	%rd41, %rd148, 5;
	or.b64  	%rd124, %rd41, %rd67;
	and.b64  	%rd125, %rd124, -4294967296;
	setp.ne.s64 	%p17, %rd125, 0;
	@%p17 bra 	$L__BB1_29;
	cvt.u32.u64 	%r54, %rd41;
	div.u32 	%r55, %r54, %r8;
	mul.lo.s32 	%r56, %r55, %r8;
	sub.s32 	%r57, %r54, %r56;
	cvt.u64.u32 	%rd160, %r55;
	cvt.u64.u32 	%rd161, %r57;
	bra.uni 	$L__BB1_30;
$L__BB1_29:
	div.u64 	%rd160, %rd41, %rd67;
	mul.lo.s64 	%rd126, %rd160, %rd67;
	sub.s64 	%rd161, %rd41, %rd126;
$L__BB1_30:
	add.s32 	%r59, %r13, -2;
	shr.u64 	%rd127, %rd3, %r59;
	and.b64  	%rd128, %rd127, 1;
	setp.eq.b64 	%p18, %rd128, 1;
	not.pred 	%p19, %p18;
	@%p19 bra 	$L__BB1_32;
	cvt.u32.u64 	%r60, %rd161;
	shl.b64 	%rd129, %rd160, 2;
	and.b64  	%rd130, %rd129, 17179869180;
	add.s64 	%rd131, %rd1, %rd130;
	atom.global.min.u32 	%r61, [%rd131], %r60;
$L__BB1_32:
	add.s64 	%rd48, %rd148, 6;
	or.b64  	%rd132, %rd48, %rd67;
	and.b64  	%rd133, %rd132, -4294967296;
	setp.ne.s64 	%p20, %rd133, 0;
	@%p20 bra 	$L__BB1_34;
	cvt.u32.u64 	%r63, %rd48;
	div.u32 	%r64, %r63, %r8;
	mul.lo.s32 	%r65, %r64, %r8;
	sub.s32 	%r66, %r63, %r65;
	cvt.u64.u32 	%rd162, %r64;
	cvt.u64.u32 	%rd163, %r66;
	bra.uni 	$L__BB1_35;
$L__BB1_34:
	div.u64 	%rd162, %rd48, %rd67;
	mul.lo.s64 	%rd134, %rd162, %rd67;
	sub.s64 	%rd163, %rd48, %rd134;
$L__BB1_35:
	add.s32 	%r68, %r13, -1;
	shr.u64 	%rd135, %rd3, %r68;
	and.b64  	%rd136, %rd135, 1;
	setp.eq.b64 	%p21, %rd136, 1;
	not.pred 	%p22, %p21;
	@%p22 bra 	$L__BB1_37;
	cvt.u32.u64 	%r69, %rd163;
	shl.b64 	%rd137, %rd162, 2;
	and.b64  	%rd138, %rd137, 17179869180;
	add.s64 	%rd139, %rd1, %rd138;
	atom.global.min.u32 	%r70, [%rd139], %r69;
$L__BB1_37:
	add.s64 	%rd55, %rd148, 7;
	or.b64  	%rd140, %rd55, %rd67;
	and.b64  	%rd141, %rd140, -4294967296;
	setp.ne.s64 	%p23, %rd141, 0;
	@%p23 bra 	$L__BB1_39;
	cvt.u32.u64 	%r72, %rd55;
	div.u32 	%r73, %r72, %r8;
	mul.lo.s32 	%r74, %r73, %r8;
	sub.s32 	%r75, %r72, %r74;
	cvt.u64.u32 	%rd164, %r73;
	cvt.u64.u32 	%rd165, %r75;
	bra.uni 	$L__BB1_40;
$L__BB1_39:
	div.u64 	%rd164, %rd55, %rd67;
	mul.lo.s64 	%rd142, %rd164, %rd67;
	sub.s64 	%rd165, %rd55, %rd142;
$L__BB1_40:
	shr.u64 	%rd143, %rd3, %r13;
	and.b64  	%rd144, %rd143, 1;
	setp.eq.b64 	%p24, %rd144, 1;
	not.pred 	%p25, %p24;
	@%p25 bra 	$L__BB1_42;
	cvt.u32.u64 	%r77, %rd165;
	shl.b64 	%rd145, %rd164, 2;
	and.b64  	%rd146, %rd145, 17179869180;
	add.s64 	%rd147, %rd1, %rd146;
	atom.global.min.u32 	%r78, [%rd147], %r77;
$L__BB1_42:
	add.s32 	%r79, %r79, 8;
	add.s64 	%rd149, %rd149, 8;
	add.s64 	%rd148, %rd148, 8;
	setp.ne.s32 	%p26, %r79, 64;
	@%p26 bra 	$L__BB1_2;
$L__BB1_43:
	ret;

}
	// .globl	mergeResults
.visible .entry mergeResults(
	.param .u64 .ptr .align 1 mergeResults_param_0,
	.param .u64 .ptr .align 1 mergeResults_param_1,
	.param .u64 .ptr .align 1 mergeResults_param_2,
	.param .u64 mergeResults_param_3
)
{
	.reg .pred 	%p<37>;
	.reg .b16 	%rs<95>;
	.reg .b32 	%r<41>;
	.reg .b64 	%rd<15>;

	ld.param.u64 	%rd4, [mergeResults_param_0];
	ld.param.u64 	%rd5, [mergeResults_param_1];
	ld.param.u64 	%rd6, [mergeResults_param_2];
	ld.param.u64 	%rd7, [mergeResults_param_3];
	mov.u32 	%r34, %ctaid.x;
	mov.u32 	%r35, %ntid.x;
	mov.u32 	%r36, %tid.x;
	mad.lo.s32 	%r37, %r34, %r35, %r36;
	cvt.u64.u32 	%rd1, %r37;
	setp.le.u64 	%p1, %rd7, %rd1;
	@%p1 bra 	$L__BB2_67;
	cvt.u32.u64 	%r38, %rd1;
	cvta.to.global.u64 	%rd8, %rd5;
	cvta.to.global.u64 	%rd9, %rd6;
	mul.lo.s32 	%r1, %r38, 31;
	shl.b64 	%rd10, %rd1, 2;
	add.s64 	%rd2, %rd9, %rd10;
	mul.wide.s32 	%rd11, %r1, 4;
	add.s64 	%rd3, %rd8, %rd11;
	ld.global.u32 	%r2, [%rd3];
	setp.eq.s32 	%p2, %r2, -1;
	mov.b16 	%rs65, 0;
	@%p2 bra 	$L__BB2_3;
	st.global.u32 	[%rd2], %r2;
	mov.b16 	%rs65, 1;
$L__BB2_3:
	ld.global.u32 	%r3, [%rd3+4];
	setp.eq.s32 	%p3, %r3, -1;
	@%p3 bra 	$L__BB2_5;
	st.global.u32 	[%rd2], %r3;
	mov.b16 	%rs65, 1;
$L__BB2_5:
	ld.global.u32 	%r4, [%rd3+8];
	setp.eq.s32 	%p4, %r4, -1;
	@%p4 bra 	$L__BB2_7;
	st.global.u32 	[%rd2], %r4;
	mov.b16 	%rs65, 1;
$L__BB2_7:
	ld.global.u32 	%r5, [%rd3+12];
	setp.eq.s32 	%p5, %r5, -1;
	@%p5 bra 	$L__BB2_9;
	st.global.u32 	[%rd2], %r5;
	mov.b16 	%rs65, 1;
$L__BB2_9:
	ld.global.u32 	%r6, [%rd3+16];
	setp.eq.s32 	%p6, %r6, -1;
	@%p6 bra 	$L__BB2_11;
	st.global.u32 	[%rd2], %r6;
	mov.b16 	%rs65, 1;
$L__BB2_11:
	ld.global.u32 	%r7, [%rd3+20];
	setp.eq.s32 	%p7, %r7, -1;
	@%p7 bra 	$L__BB2_13;
	st.global.u32 	[%rd2], %r7;
	mov.b16 	%rs65, 1;
$L__BB2_13:
	ld.global.u32 	%r8, [%rd3+24];
	setp.eq.s32 	%p8, %r8, -1;
	@%p8 bra 	$L__BB2_15;
	st.global.u32 	[%rd2], %r8;
	mov.b16 	%rs65, 1;
$L__BB2_15:
	ld.global.u32 	%r9, [%rd3+28];
	setp.eq.s32 	%p9, %r9, -1;
	@%p9 bra 	$L__BB2_17;
	st.global.u32 	[%rd2], %r9;
	mov.b16 	%rs65, 1;
$L__BB2_17:
	ld.global.u32 	%r10, [%rd3+32];
	setp.eq.s32 	%p10, %r10, -1;
	@%p10 bra 	$L__BB2_19;
	st.global.u32 	[%rd2], %r10;
	mov.b16 	%rs65, 1;
$L__BB2_19:
	ld.global.u32 	%r11, [%rd3+36];
	setp.eq.s32 	%p11, %r11, -1;
	@%p11 bra 	$L__BB2_21;
	st.global.u32 	[%rd2], %r11;
	mov.b16 	%rs65, 1;
$L__BB2_21:
	ld.global.u32 	%r12, [%rd3+40];
	setp.eq.s32 	%p12, %r12, -1;
	@%p12 bra 	$L__BB2_23;
	st.global.u32 	[%rd2], %r12;
	mov.b16 	%rs65, 1;
$L__BB2_23:
	ld.global.u32 	%r13, [%rd3+44];
	setp.eq.s32 	%p13, %r13, -1;
	@%p13 bra 	$L__BB2_25;
	st.global.u32 	[%rd2], %r13;
	mov.b16 	%rs65, 1;
$L__BB2_25:
	ld.global.u32 	%r14, [%rd3+48];
	setp.eq.s32 	%p14, %r14, -1;
	@%p14 bra 	$L__BB2_27;
	st.global.u32 	[%rd2], %r14;
	mov.b16 	%rs65, 1;
$L__BB2_27:
	ld.global.u32 	%r15, [%rd3+52];
	setp.eq.s32 	%p15, %r15, -1;
	@%p15 bra 	$L__BB2_29;
	st.global.u32 	[%rd2], %r15;
	mov.b16 	%rs65, 1;
$L__BB2_29:
	ld.global.u32 	%r16, [%rd3+56];
	setp.eq.s32 	%p16, %r16, -1;
	@%p16 bra 	$L__BB2_31;
	st.global.u32 	[%rd2], %r16;
	mov.b16 	%rs65, 1;
$L__BB2_31:
	ld.global.u32 	%r17, [%rd3+60];
	setp.eq.s32 	%p17, %r17, -1;
	@%p17 bra 	$L__BB2_33;
	st.global.u32 	[%rd2], %r17;
	mov.b16 	%rs65, 1;
$L__BB2_33:
	ld.global.u32 	%r18, [%rd3+64];
	setp.eq.s32 	%p18, %r18, -1;
	@%p18 bra 	$L__BB2_35;
	st.global.u32 	[%rd2], %r18;
	mov.b16 	%rs65, 1;
$L__BB2_35:
	ld.global.u32 	%r19, [%rd3+68];
	setp.eq.s32 	%p19, %r19, -1;
	@%p19 bra 	$L__BB2_37;
	st.global.u32 	[%rd2], %r19;
	mov.b16 	%rs65, 1;
$L__BB2_37:
	ld.global.u32 	%r20, [%rd3+72];
	setp.eq.s32 	%p20, %r20, -1;
	@%p20 bra 	$L__BB2_39;
	st.global.u32 	[%rd2], %r20;
	mov.b16 	%rs65, 1;
$L__BB2_39:
	ld.global.u32 	%r21, [%rd3+76];
	setp.eq.s32 	%p21, %r21, -1;
	@%p21 bra 	$L__BB2_41;
	st.global.u32 	[%rd2], %r21;
	mov.b16 	%rs65, 1;
$L__BB2_41:
	ld.global.u32 	%r22, [%rd3+80];
	setp.eq.s32 	%p22, %r22, -1;
	@%p22 bra 	$L__BB2_43;
	st.global.u32 	[%rd2], %r22;
	mov.b16 	%rs65, 1;
$L__BB2_43:
	ld.global.u32 	%r23, [%rd3+84];
	setp.eq.s32 	%p23, %r23, -1;
	@%p23 bra 	$L__BB2_45;
	st.global.u32 	[%rd2], %r23;
	mov.b16 	%rs65, 1;
$L__BB2_45:
	ld.global.u32 	%r24, [%rd3+88];
	setp.eq.s32 	%p24, %r24, -1;
	@%p24 bra 	$L__BB2_47;
	st.global.u32 	[%rd2], %r24;
	mov.b16 	%rs65, 1;
$L__BB2_47:
	ld.global.u32 	%r25, [%rd3+92];
	setp.eq.s32 	%p25, %r25, -1;
	@%p25 bra 	$L__BB2_49;
	st.global.u32 	[%rd2], %r25;
	mov.b16 	%rs65, 1;
$L__BB2_49:
	ld.global.u32 	%r26, [%rd3+96];
	setp.eq.s32 	%p26, %r26, -1;
	@%p26 bra 	$L__BB2_51;
	st.global.u32 	[%rd2], %r26;
	mov.b16 	%rs65, 1;
$L__BB2_51:
	ld.global.u32 	%r27, [%rd3+100];
	setp.eq.s32 	%p27, %r27, -1;
	@%p27 bra 	$L__BB2_53;
	st.global.u32 	[%rd2], %r27;
	mov.b16 	%rs65, 1;
$L__BB2_53:
	ld.global.u32 	%r28, [%rd3+104];
	setp.eq.s32 	%p28, %r28, -1;
	@%p28 bra 	$L__BB2_55;
	st.global.u32 	[%rd2], %r28;
	mov.b16 	%rs65, 1;
$L__BB2_55:
	ld.global.u32 	%r29, [%rd3+108];
	setp.eq.s32 	%p29, %r29, -1;
	@%p29 bra 	$L__BB2_57;
	st.global.u32 	[%rd2], %r29;
	mov.b16 	%rs65, 1;
$L__BB2_57:
	ld.global.u32 	%r30, [%rd3+112];
	setp.eq.s32 	%p30, %r30, -1;
	@%p30 bra 	$L__BB2_59;
	st.global.u32 	[%rd2], %r30;
	mov.b16 	%rs65, 1;
$L__BB2_59:
	ld.global.u32 	%r31, [%rd3+116];
	setp.eq.s32 	%p31, %r31, -1;
	@%p31 bra 	$L__BB2_61;
	st.global.u32 	[%rd2], %r31;
	mov.b16 	%rs65, 1;
$L__BB2_61:
	ld.global.u32 	%r32, [%rd3+120];
	setp.eq.s32 	%p32, %r32, -1;
	@%p32 bra 	$L__BB2_63;
	st.global.u32 	[%rd2], %r32;
	mov.b16 	%rs65, 1;
$L__BB2_63:
	setp.ne.s16 	%p33, %rs65, 0;
	@%p33 bra 	$L__BB2_67;
	cvta.to.global.u64 	%rd12, %rd4;
	add.s64 	%rd14, %rd12, %rd11;
	ld.global.u32 	%r33, [%rd14+60];
	setp.eq.s32 	%p34, %r33, -1;
	add.s32 	%r39, %r1, 15;
	setp.eq.s32 	%p35, %r39, %r33;
	or.pred  	%p36, %p34, %p35;
	@%p36 bra 	$L__BB2_66;
	st.global.u32 	[%rd2], %r33;
	bra.uni 	$L__BB2_67;
$L__BB2_66:
	mov.b32 	%r40, -1;
	st.global.u32 	[%rd2], %r40;
$L__BB2_67:
	ret;

}


// ===== COMPILED SASS (sm_100) =====

	.target	sm_100

	.elftype	@"ET_EXEC"


//--------------------- .note.nv.tkinfo           --------------------------
	.section	.note.nv.tkinfo,"",@"SHT_NOTE"
	.sectionflags	@"SHF_NOTE_NV_TKINFO"
	.tkinfo
        /*0018*/ 	.word	0x00000002
        /*0030*/ 	.string	""
        /*0030*/ 	.string	"ptxas"
        /*0030*/ 	.string	"Cuda compilation tools, release 13.0, V13.0.88"
        /*0030*/ 	.string	"Build cuda_13.0.r13.0/compiler.36424714_0"
        /*0030*/ 	.string	"-arch sm_100 -m 64 "



//--------------------- .note.nv.cuinfo           --------------------------
	.section	.note.nv.cuinfo,"",@"SHT_NOTE"
	.sectionflags	@"SHF_NOTE_NV_CUINFO"
        /*0018*/ 	.short	0x0002
        /*001a*/ 	.short	0x0064
        /*001c*/ 	.short	0x0082
	.zero		2


//--------------------- .nv.info                  --------------------------
	.section	.nv.info,"",@"SHT_CUDA_INFO"
	.align	4


	//----- nvinfo : EIATTR_REGCOUNT
	.align		4
        /*0000*/ 	.byte	0x04, 0x2f
        /*0002*/ 	.short	(.L_1 - .L_0)
	.align		4
.L_0:
        /*0004*/ 	.word	index@(matmul)
        /*0008*/ 	.word	0x00000014


	//----- nvinfo : EIATTR_FRAME_SIZE
	.align		4
.L_1:
        /*000c*/ 	.byte	0x04, 0x11
        /*000e*/ 	.short	(.L_3 - .L_2)
	.align		4
.L_2:
        /*0010*/ 	.word	index@($__internal_1_$__cuda_sm20_div_u64)
        /*0014*/ 	.word	0x00000000


	//----- nvinfo : EIATTR_FRAME_SIZE
	.align		4
.L_3:
        /*0018*/ 	.byte	0x04, 0x11
        /*001a*/ 	.short	(.L_5 - .L_4)
	.align		4
.L_4:
        /*001c*/ 	.word	index@(matmul)
        /*0020*/ 	.word	0x00000000


	//----- nvinfo : EIATTR_REGCOUNT
	.align		4
.L_5:
        /*0024*/ 	.byte	0x04, 0x2f
        /*0026*/ 	.short	(.L_7 - .L_6)
	.align		4
.L_6:
        /*0028*/ 	.word	index@(openResults)
        /*002c*/ 	.word	0x00000014


	//----- nvinfo : EIATTR_FRAME_SIZE
	.align		4
.L_7:
        /*0030*/ 	.byte	0x04, 0x11
        /*0032*/ 	.short	(.L_9 - .L_8)
	.align		4
.L_8:
        /*0034*/ 	.word	index@($__internal_0_$__cuda_sm20_div_u64)
        /*0038*/ 	.word	0x00000000


	//----- nvinfo : EIATTR_FRAME_SIZE
	.align		4
.L_9:
        /*003c*/ 	.byte	0x04, 0x11
        /*003e*/ 	.short	(.L_11 - .L_10)
	.align		4
.L_10:
        /*0040*/ 	.word	index@(openResults)
        /*0044*/ 	.word	0x00000000


	//----- nvinfo : EIATTR_REGCOUNT
	.align		4
.L_11:
        /*0048*/ 	.byte	0x04, 0x2f
        /*004a*/ 	.short	(.L_13 - .L_12)
	.align		4
.L_12:
        /*004c*/ 	.word	index@(mergeResults)
        /*0050*/ 	.word	0x00000012


	//----- nvinfo : EIATTR_FRAME_SIZE
	.align		4
.L_13:
        /*0054*/ 	.byte	0x04, 0x11
        /*0056*/ 	.short	(.L_15 - .L_14)
	.align		4
.L_14:
        /*0058*/ 	.word	index@(mergeResults)
        /*005c*/ 	.word	0x00000000


	//----- nvinfo : EIATTR_MIN_STACK_SIZE
	.align		4
.L_15:
        /*0060*/ 	.byte	0x04, 0x12
        /*0062*/ 	.short	(.L_17 - .L_16)
	.align		4
.L_16:
        /*0064*/ 	.word	index@(mergeResults)
        /*0068*/ 	.word	0x00000000


	//----- nvinfo : EIATTR_MIN_STACK_SIZE
	.align		4
.L_17:
        /*006c*/ 	.byte	0x04, 0x12
        /*006e*/ 	.short	(.L_19 - .L_18)
	.align		4
.L_18:
        /*0070*/ 	.word	index@(openResults)
        /*0074*/ 	.word	0x00000000


	//----- nvinfo : EIATTR_MIN_STACK_SIZE
	.align		4
.L_19:
        /*0078*/ 	.byte	0x04, 0x12
        /*007a*/ 	.short	(.L_21 - .L_20)
	.align		4
.L_20:
        /*007c*/ 	.word	index@(matmul)
        /*0080*/ 	.word	0x00000000
.L_21:


//--------------------- .nv.compat                --------------------------
	.section	.nv.compat,"",@"SHT_CUDA_COMPAT_INFO"
	.align	4
        /*0000*/ 	.byte	0x02, 0x09, 0x00, 0x00, 0x02, 0x02, 0x01, 0x00, 0x02, 0x05, 0x05, 0x00, 0x03, 0x07, 0x01, 0x01
        /*0010*/ 	.byte	0x02, 0x03, 0x00, 0x00, 0x02, 0x06, 0x01, 0x00, 0x04, 0x0b, 0x08, 0x00, 0x09, 0x00, 0x00, 0x00
        /*0020*/ 	.byte	0x00, 0x00, 0x00, 0x00


//--------------------- .nv.info.mergeResults     --------------------------
	.section	.nv.info.mergeResults,"",@"SHT_CUDA_INFO"
	.sectionflags	@""
	.align	4


	//----- nvinfo : EIATTR_CUDA_API_VERSION
	.align		4
        /*0000*/ 	.byte	0x04, 0x37
        /*0002*/ 	.short	(.L_23 - .L_22)
.L_22:
        /*0004*/ 	.word	0x00000082


	//----- nvinfo : EIATTR_KPARAM_INFO
	.align		4
.L_23:
        /*0008*/ 	.byte	0x04, 0x17
        /*000a*/ 	.short	(.L_25 - .L_24)
.L_24:
        /*000c*/ 	.word	0x00000000
        /*0010*/ 	.short	0x0003
        /*0012*/ 	.short	0x0018
        /*0014*/ 	.byte	0x00, 0xf0, 0x21, 0x00


	//----- nvinfo : EIATTR_KPARAM_INFO
	.align		4
.L_25:
        /*0018*/ 	.byte	0x04, 0x17
        /*001a*/ 	.short	(.L_27 - .L_26)
.L_26:
        /*001c*/ 	.word	0x00000000
        /*0020*/ 	.short	0x0002
        /*0022*/ 	.short	0x0010
        /*0024*/ 	.byte	0x00, 0xf5, 0x21, 0x00


	//----- nvinfo : EIATTR_KPARAM_INFO
	.align		4
.L_27:
        /*0028*/ 	.byte	0x04, 0x17
        /*002a*/ 	.short	(.L_29 - .L_28)
.L_28:
        /*002c*/ 	.word	0x00000000
        /*0030*/ 	.short	0x0001
        /*0032*/ 	.short	0x0008
        /*0034*/ 	.byte	0x00, 0xf5, 0x21, 0x00


	//----- nvinfo : EIATTR_KPARAM_INFO
	.align		4
.L_29:
        /*0038*/ 	.byte	0x04, 0x17
        /*003a*/ 	.short	(.L_31 - .L_30)
.L_30:
        /*003c*/ 	.word	0x00000000
        /*0040*/ 	.short	0x0000
        /*0042*/ 	.short	0x0000
        /*0044*/ 	.byte	0x00, 0xf5, 0x21, 0x00


	//----- nvinfo : EIATTR_SPARSE_MMA_MASK
	.align		4
.L_31:
        /*0048*/ 	.byte	0x03, 0x50
        /*004a*/ 	.short	0x0000


	//----- nvinfo : EIATTR_MAXREG_COUNT
	.align		4
        /*004c*/ 	.byte	0x03, 0x1b
        /*004e*/ 	.short	0x00ff


	//----- nvinfo : EIATTR_MERCURY_ISA_VERSION
	.align		4
        /*0050*/ 	.byte	0x03, 0x5f
        /*0052*/ 	.short	0x0101


	//----- nvinfo : EIATTR_VRC_CTA_INIT_COUNT
	.align		4
        /*0054*/ 	.byte	0x02, 0x4a
	.zero		1
	.zero		1


	//----- nvinfo : EIATTR_EXIT_INSTR_OFFSETS
	.align		4
        /*0058*/ 	.byte	0x04, 0x1c
        /*005a*/ 	.short	(.L_33 - .L_32)


	//   ....[0]....
.L_32:
        /*005c*/ 	.word	0x00000080


	//   ....[1]....
        /*0060*/ 	.word	0x00000950


	//   ....[2]....
        /*0064*/ 	.word	0x000009d0


	//   ....[3]....
        /*0068*/ 	.word	0x00000a00


	//----- nvinfo : EIATTR_CBANK_PARAM_SIZE
	.align		4
.L_33:
        /*006c*/ 	.byte	0x03, 0x19
        /*006e*/ 	.short	0x0020


	//----- nvinfo : EIATTR_PARAM_CBANK
	.align		4
        /*0070*/ 	.byte	0x04, 0x0a
        /*0072*/ 	.short	(.L_35 - .L_34)
	.align		4
.L_34:
        /*0074*/ 	.word	index@(.nv.constant0.mergeResults)
        /*0078*/ 	.short	0x0380
        /*007a*/ 	.short	0x0020


	//----- nvinfo : EIATTR_SW_WAR
	.align		4
.L_35:
        /*007c*/ 	.byte	0x04, 0x36
        /*007e*/ 	.short	(.L_37 - .L_36)
.L_36:
        /*0080*/ 	.word	0x00000008
.L_37:


//--------------------- .nv.info.openResults      --------------------------
	.section	.nv.info.openResults,"",@"SHT_CUDA_INFO"
	.sectionflags	@""
	.align	4


	//----- nvinfo : EIATTR_CUDA_API_VERSION
	.align		4
        /*0000*/ 	.byte	0x04, 0x37
        /*0002*/ 	.short	(.L_39 - .L_38)
.L_38:
        /*0004*/ 	.word	0x00000082


	//----- nvinfo : EIATTR_KPARAM_INFO
	.align		4
.L_39:
        /*0008*/ 	.byte	0x04, 0x17
        /*000a*/ 	.short	(.L_41 - .L_40)
.L_40:
        /*000c*/ 	.word	0x00000000
        /*0010*/ 	.short	0x0005
        /*0012*/ 	.short	0x0028
        /*0014*/ 	.byte	0x00, 0xf0, 0x21, 0x00


	//----- nvinfo : EIATTR_KPARAM_INFO
	.align		4
.L_41:
        /*0018*/ 	.byte	0x04, 0x17
        /*001a*/ 	.short	(.L_43 - .L_42)
.L_42:
        /*001c*/ 	.word	0x00000000
        /*0020*/ 	.short	0x0004
        /*0022*/ 	.short	0x0020
        /*0024*/ 	.byte	0x00, 0xf0, 0x21, 0x00


	//----- nvinfo : EIATTR_KPARAM_INFO
	.align		4
.L_43:
        /*0028*/ 	.byte	0x04, 0x17
        /*002a*/ 	.short	(.L_45 - .L_44)
.L_44:
        /*002c*/ 	.word	0x00000000
        /*0030*/ 	.short	0x0003
        /*0032*/ 	.short	0x0018
        /*0034*/ 	.byte	0x00, 0xf5, 0x21, 0x00


	//----- nvinfo : EIATTR_KPARAM_INFO
	.align		4
.L_45:
        /*0038*/ 	.byte	0x04, 0x17
        /*003a*/ 	.short	(.L_47 - .L_46)
.L_46:
        /*003c*/ 	.word	0x00000000
        /*0040*/ 	.short	0x0002
        /*0042*/ 	.short	0x0010
        /*0044*/ 	.byte	0x00, 0xf5, 0x21, 0x00


	//----- nvinfo : EIATTR_KPARAM_INFO
	.align		4
.L_47:
        /*0048*/ 	.byte	0x04, 0x17
        /*004a*/ 	.short	(.L_49 - .L_48)
.L_48:
        /*004c*/ 	.word	0x00000000
        /*0050*/ 	.short	0x0001
        /*0052*/ 	.short	0x0008
        /*0054*/ 	.byte	0x00, 0xf5, 0x21, 0x00


	//----- nvinfo : EIATTR_KPARAM_INFO
	.align		4
.L_49:
        /*0058*/ 	.byte	0x04, 0x17
        /*005a*/ 	.short	(.L_51 - .L_50)
.L_50:
        /*005c*/ 	.word	0x00000000
        /*0060*/ 	.short	0x0000
        /*0062*/ 	.short	0x0000
        /*0064*/ 	.byte	0x00, 0xf5, 0x21, 0x00


	//----- nvinfo : EIATTR_SPARSE_MMA_MASK
	.align		4
.L_51:
        /*0068*/ 	.byte	0x03, 0x50
        /*006a*/ 	.short	0x0000


	//----- nvinfo : EIATTR_MAXREG_COUNT
	.align		4
        /*006c*/ 	.byte	0x03, 0x1b
        /*006e*/ 	.short	0x00ff


	//----- nvinfo : EIATTR_MERCURY_ISA_VERSION
	.align		4
        /*0070*/ 	.byte	0x03, 0x5f
        /*0072*/ 	.short	0x0101


	//----- nvinfo : EIATTR_VRC_CTA_INIT_COUNT
	.align		4
        /*0074*/ 	.byte	0x02, 0x4a
	.zero		1
	.zero		1


	//----- nvinfo : EIATTR_EXIT_INSTR_OFFSETS
	.align		4
        /*0078*/ 	.byte	0x04, 0x1c
        /*007a*/ 	.short	(.L_53 - .L_52)


	//   ....[0]....
.L_52:
        /*007c*/ 	.word	0x000000f0


	//   ....[1]....
        /*0080*/ 	.word	0x00001bc0


	//----- nvinfo : EIATTR_CRS_STACK_SIZE
	.align		4
.L_53:
        /*0084*/ 	.byte	0x04, 0x1e
        /*0086*/ 	.short	(.L_55 - .L_54)
.L_54:
        /*0088*/ 	.word	0x00000000


	//----- nvinfo : EIATTR_CBANK_PARAM_SIZE
	.align		4
.L_55:
        /*008c*/ 	.byte	0x03, 0x19
        /*008e*/ 	.short	0x0030


	//----- nvinfo : EIATTR_PARAM_CBANK
	.align		4
        /*0090*/ 	.byte	0x04, 0x0a
        /*0092*/ 	.short	(.L_57 - .L_56)
	.align		4
.L_56:
        /*0094*/ 	.word	index@(.nv.constant0.openResults)
        /*0098*/ 	.short	0x0380
        /*009a*/ 	.short	0x0030


	//----- nvinfo : EIATTR_SW_WAR
	.align		4
.L_57:
        /*009c*/ 	.byte	0x04, 0x36
        /*009e*/ 	.short	(.L_59 - .L_58)
.L_58:
        /*00a0*/ 	.word	0x00000008
.L_59:


//--------------------- .nv.info.matmul           --------------------------
	.section	.nv.info.matmul,"",@"SHT_CUDA_INFO"
	.sectionflags	@""
	.align	4


	//----- nvinfo : EIATTR_CUDA_API_VERSION
	.align		4
        /*0000*/ 	.byte	0x04, 0x37
        /*0002*/ 	.short	(.L_61 - .L_60)
.L_60:
        /*0004*/ 	.word	0x00000082


	//----- nvinfo : EIATTR_KPARAM_INFO
	.align		4
.L_61:
        /*0008*/ 	.byte	0x04, 0x17
        /*000a*/ 	.short	(.L_63 - .L_62)
.L_62:
        /*000c*/ 	.word	0x00000000
        /*0010*/ 	.short	0x000a
        /*0012*/ 	.short	0x0050
        /*0014*/ 	.byte	0x00, 0xf5, 0x21, 0x00


	//----- nvinfo : EIATTR_KPARAM_INFO
	.align		4
.L_63:
        /*0018*/ 	.byte	0x04, 0x17
        /*001a*/ 	.short	(.L_65 - .L_64)
.L_64:
        /*001c*/ 	.word	0x00000000
        /*0020*/ 	.short	0x0009
        /*0022*/ 	.short	0x0048
        /*0024*/ 	.byte	0x00, 0xf5, 0x21, 0x00


	//----- nvinfo : EIATTR_KPARAM_INFO
	.align		4
.L_65:
        /*0028*/ 	.byte	0x04, 0x17
        /*002a*/ 	.short	(.L_67 - .L_66)
.L_66:
        /*002c*/ 	.word	0x00000000
        /*0030*/ 	.short	0x0008
        /*0032*/ 	.short	0x0040
        /*0034*/ 	.byte	0x00, 0xf0, 0x21, 0x00


	//----- nvinfo : EIATTR_KPARAM_INFO
	.align		4
.L_67:
        /*0038*/ 	.byte	0x04, 0x17
        /*003a*/ 	.short	(.L_69 - .L_68)
.L_68:
        /*003c*/ 	.word	0x00000000
        /*0040*/ 	.short	0x0007
        /*0042*/ 	.short	0x0038
        /*0044*/ 	.byte	0x00, 0xf0, 0x21, 0x00


	//----- nvinfo : EIATTR_KPARAM_INFO
	.align		4
.L_69:
        /*0048*/ 	.byte	0x04, 0x17
        /*004a*/ 	.short	(.L_71 - .L_70)
.L_70:
        /*004c*/ 	.word	0x00000000
        /*0050*/ 	.short	0x0006
        /*0052*/ 	.short	0x0030
        /*0054*/ 	.byte	0x00, 0xf0, 0x21, 0x00


	//----- nvinfo : EIATTR_KPARAM_INFO
	.align		4
.L_71:
        /*0058*/ 	.byte	0x04, 0x17
        /*005a*/ 	.short	(.L_73 - .L_72)
.L_72:
        /*005c*/ 	.word	0x00000000
        /*0060*/ 	.short	0x0005
        /*0062*/ 	.short	0x0028
        /*0064*/ 	.byte	0x00, 0xf5, 0x21, 0x00


	//----- nvinfo : EIATTR_KPARAM_INFO
	.align		4
.L_73:
        /*0068*/ 	.byte	0x04, 0x17
        /*006a*/ 	.short	(.L_75 - .L_74)
.L_74:
        /*006c*/ 	.word	0x00000000
        /*0070*/ 	.short	0x0004
        /*0072*/ 	.short	0x0020
        /*0074*/ 	.byte	0x00, 0xf5, 0x21, 0x00


	//----- nvinfo : EIATTR_KPARAM_INFO
	.align		4
.L_75:
        /*0078*/ 	.byte	0x04, 0x17
        /*007a*/ 	.short	(.L_77 - .L_76)
.L_76:
        /*007c*/ 	.word	0x00000000
        /*0080*/ 	.short	0x0003
        /*0082*/ 	.short	0x0018
        /*0084*/ 	.byte	0x00, 0xf5, 0x21, 0x00


	//----- nvinfo : EIATTR_KPARAM_INFO
	.align		4
.L_77:
        /*0088*/ 	.byte	0x04, 0x17
        /*008a*/ 	.short	(.L_79 - .L_78)
.L_78:
        /*008c*/ 	.word	0x00000000
        /*0090*/ 	.short	0x0002
        /*0092*/ 	.short	0x0010
        /*0094*/ 	.byte	0x00, 0xf5, 0x21, 0x00


	//----- nvinfo : EIATTR_KPARAM_INFO
	.align		4
.L_79:
        /*0098*/ 	.byte	0x04, 0x17
        /*009a*/ 	.short	(.L_81 - .L_80)
.L_80:
        /*009c*/ 	.word	0x00000000
        /*00a0*/ 	.short	0x0001
        /*00a2*/ 	.short	0x0008
        /*00a4*/ 	.byte	0x00, 0xf5, 0x21, 0x00


	//----- nvinfo : EIATTR_KPARAM_INFO
	.align		4
.L_81:
        /*00a8*/ 	.byte	0x04, 0x17
        /*00aa*/ 	.short	(.L_83 - .L_82)
.L_82:
        /*00ac*/ 	.word	0x00000000
        /*00b0*/ 	.short	0x0000
        /*00b2*/ 	.short	0x0000
        /*00b4*/ 	.byte	0x00, 0xf5, 0x21, 0x00


	//----- nvinfo : EIATTR_SPARSE_MMA_MASK
	.align		4
.L_83:
        /*00b8*/ 	.byte	0x03, 0x50
        /*00ba*/ 	.short	0x0000


	//----- nvinfo : EIATTR_MAXREG_COUNT
	.align		4
        /*00bc*/ 	.byte	0x03, 0x1b
        /*00be*/ 	.short	0x00ff


	//----- nvinfo : EIATTR_MERCURY_ISA_VERSION
	.align		4
        /*00c0*/ 	.byte	0x03, 0x5f
        /*00c2*/ 	.short	0x0101


	//----- nvinfo : EIATTR_VRC_CTA_INIT_COUNT
	.align		4
        /*00c4*/ 	.byte	0x02, 0x4a
	.zero		1
	.zero		1


	//----- nvinfo : EIATTR_EXIT_INSTR_OFFSETS
	.align		4
        /*00c8*/ 	.byte	0x04, 0x1c
        /*00ca*/ 	.short	(.L_85 - .L_84)


	//   ....[0]....
.L_84:
        /*00cc*/ 	.word	0x00000080


	//   ....[1]....
        /*00d0*/ 	.word	0x00000620


	//----- nvinfo : EIATTR_CRS_STACK_SIZE
	.align		4
.L_85:
        /*00d4*/ 	.byte	0x04, 0x1e
        /*00d6*/ 	.short	(.L_87 - .L_86)
.L_86:
        /*00d8*/ 	.word	0x00000000


	//----- nvinfo : EIATTR_CBANK_PARAM_SIZE
	.align		4
.L_87:
        /*00dc*/ 	.byte	0x03, 0x19
        /*00de*/ 	.short	0x0058


	//----- nvinfo : EIATTR_PARAM_CBANK
	.align		4
        /*00e0*/ 	.byte	0x04, 0x0a
        /*00e2*/ 	.short	(.L_89 - .L_88)
	.align		4
.L_88:
        /*00e4*/ 	.word	index@(.nv.constant0.matmul)
        /*00e8*/ 	.short	0x0380
        /*00ea*/ 	.short	0x0058


	//----- nvinfo : EIATTR_SW_WAR
	.align		4
.L_89:
        /*00ec*/ 	.byte	0x04, 0x36
        /*00ee*/ 	.short	(.L_91 - .L_90)
.L_90:
        /*00f0*/ 	.word	0x00000008
.L_91:


//--------------------- .nv.callgraph             --------------------------
	.section	.nv.callgraph,"",@"SHT_CUDA_CALLGRAPH"
	.align	4
	.sectionentsize	8
	.align		4
        /*0000*/ 	.word	0x00000000
	.align		4
        /*0004*/ 	.word	0xffffffff
	.align		4
        /*0008*/ 	.word	0x00000000
	.align		4
        /*000c*/ 	.word	0xfffffffe
	.align		4
        /*0010*/ 	.word	0x00000000
	.align		4
        /*0014*/ 	.word	0xfffffffd
	.align		4
        /*0018*/ 	.word	0x00000000
	.align		4
        /*001c*/ 	.word	0xfffffffc


//--------------------- .text.mergeResults        --------------------------
	.section	.text.mergeResults,"ax",@progbits
	.align	128
        .global         mergeResults
        .type           mergeResults,@function
        .size           mergeResults,(.L_x_48 - mergeResults)
        .other          mergeResults,@"STO_CUDA_ENTRY STV_DEFAULT"
mergeResults:
.text.mergeResults:
[----:B------:R-:W-:Y:S01]  /*0000*/  LDC R1, c[0x0][0x37c] ;  /* 0x0000df00ff017b82 */ /* 0x000fe20000000800 */
[----:B------:R-:W0:Y:S07]  /*0010*/  S2R R0, SR_TID.X ;  /* 0x0000000000007919 */ /* 0x000e2e0000002100 */
[----:B------:R-:W0:Y:S01]  /*0020*/  S2UR UR4, SR_CTAID.X ;  /* 0x00000000000479c3 */ /* 0x000e220000002500 */
[----:B------:R-:W1:Y:S07]  /*0030*/  LDCU.64 UR6, c[0x0][0x398] ;  /* 0x00007300ff0677ac */ /* 0x000e6e0008000a00 */
[----:B------:R-:W0:Y:S02]  /*0040*/  LDC R3, c[0x0][0x360] ;  /* 0x0000d800ff037b82 */ /* 0x000e240000000800 */
[----:B0-----:R-:W-:-:S05]  /*0050*/  IMAD R3, R3, UR4, R0 ;  /* 0x0000000403037c24 */ /* 0x001fca000f8e0200 */
[----:B-1----:R-:W-:-:S04]  /*0060*/  ISETP.GE.U32.AND P0, PT, R3, UR6, PT ;  /* 0x0000000603007c0c */ /* 0x002fc8000bf06070 */
[----:B------:R-:W-:-:S13]  /*0070*/  ISETP.GE.U32.AND.EX P0, PT, RZ, UR7, PT, P0 ;  /* 0x00000007ff007c0c */ /* 0x000fda000bf06100 */
[----:B------:R-:W-:Y:S05]  /*0080*/  @P0 EXIT ;  /* 0x000000000000094d */ /* 0x000fea0003800000 */
[----:B------:R-:W0:Y:S01]  /*0090*/  LDC.64 R4, c[0x0][0x388] ;  /* 0x0000e200ff047b82 */ /* 0x000e220000000a00 */
[----:B------:R-:W1:Y:S01]  /*00a0*/  LDCU.64 UR4, c[0x0][0x358] ;  /* 0x00006b00ff0477ac */ /* 0x000e620008000a00 */
[----:B------:R-:W-:Y:S01]  /*00b0*/  IMAD R0, R3, 0x1f, RZ ;  /* 0x0000001f03007824 */ /* 0x000fe200078e02ff */
[----:B------:R-:W2:Y:S03]  /*00c0*/  LDCU.64 UR6, c[0x0][0x390] ;  /* 0x00007200ff0677ac */ /* 0x000ea60008000a00 */
[----:B0-----:R-:W-:-:S05]  /*00d0*/  IMAD.WIDE R4, R0, 0x4, R4 ;  /* 0x0000000400047825 */ /* 0x001fca00078e0204 */
[----:B-1----:R-:W3:Y:S01]  /*00e0*/  LDG.E R7, desc[UR4][R4.64] ;  /* 0x0000000404077981 */ /* 0x002ee2000c1e1900 */
[----:B--2---:R-:W-:-:S04]  /*00f0*/  LEA R2, P0, R3, UR6, 0x2 ;  /* 0x0000000603027c11 */ /* 0x004fc8000f8010ff */
[----:B------:R-:W-:Y:S02]  /*0100*/  LEA.HI.X R3, R3, UR7, RZ, 0x2, P0 ;  /* 0x0000000703037c11 */ /* 0x000fe400080f14ff */
[----:B---3--:R-:W-:-:S13]  /*0110*/  ISETP.NE.AND P2, PT, R7, -0x1, PT ;  /* 0xffffffff0700780c */ /* 0x008fda0003f45270 */
[----:B------:R0:W-:Y:S04]  /*0120*/  @P2 STG.E desc[UR4][R2.64], R7 ;  /* 0x0000000702002986 */ /* 0x0001e8000c101904 */
[----:B------:R-:W2:Y:S02]  /*0130*/  LDG.E R9, desc[UR4][R4.64+0x4] ;  /* 0x0000040404097981 */ /* 0x000ea4000c1e1900 */
[----:B--2---:R-:W-:-:S13]  /*0140*/  ISETP.NE.AND P3, PT, R9, -0x1, PT ;  /* 0xffffffff0900780c */ /* 0x004fda0003f65270 */
[----:B------:R1:W-:Y:S04]  /*0150*/  @P3 STG.E desc[UR4][R2.64], R9 ;  /* 0x0000000902003986 */ /* 0x0003e8000c101904 */
[----:B------:R-:W2:Y:S02]  /*0160*/  LDG.E R11, desc[UR4][R4.64+0x8] ;  /* 0x00000804040b7981 */ /* 0x000ea4000c1e1900 */
[----:B--2---:R-:W-:-:S13]  /*0170*/  ISETP.NE.AND P4, PT, R11, -0x1, PT ;  /* 0xffffffff0b00780c */ /* 0x004fda0003f85270 */
[----:B------:R2:W-:Y:S04]  /*0180*/  @P4 STG.E desc[UR4][R2.64], R11 ;  /* 0x0000000b02004986 */ /* 0x0005e8000c101904 */
[----:B------:R-:W3:Y:S02]  /*0190*/  LDG.E R13, desc[UR4][R4.64+0xc] ;  /* 0x00000c04040d7981 */ /* 0x000ee4000c1e1900 */
[----:B---3--:R-:W-:-:S13]  /*01a0*/  ISETP.NE.AND P5, PT, R13, -0x1, PT ;  /* 0xffffffff0d00780c */ /* 0x008fda0003fa5270 */
[----:B------:R3:W-:Y:S04]  /*01b0*/  @P5 STG.E desc[UR4][R2.64], R13 ;  /* 0x0000000d02005986 */ /* 0x0007e8000c101904 */
[----:B------:R-:W4:Y:S02]  /*01c0*/  LDG.E R15, desc[UR4][R4.64+0x10] ;  /* 0x00001004040f7981 */ /* 0x000f24000c1e1900 */
[----:B----4-:R-:W-:-:S13]  /*01d0*/  ISETP.NE.AND P6, PT, R15, -0x1, PT ;  /* 0xffffffff0f00780c */ /* 0x010fda0003fc5270 */
[----:B------:R-:W-:Y:S04]  /*01e0*/  @P6 STG.E desc[UR4][R2.64], R15 ;  /* 0x0000000f02006986 */ /* 0x000fe8000c101904 */
[----:B0-----:R-:W4:Y:S02]  /*01f0*/  LDG.E R7, desc[UR4][R4.64+0x14] ;  /* 0x0000140404077981 */ /* 0x001f24000c1e1900 */
[----:B----4-:R-:W-:-:S13]  /*0200*/  ISETP.NE.AND P0, PT, R7, -0x1, PT ;  /* 0xffffffff0700780c */ /* 0x010fda0003f05270 */
[----:B------:R0:W-:Y:S04]  /*0210*/  @P0 STG.E desc[UR4][R2.64], R7 ;  /* 0x0000000702000986 */ /* 0x0001e8000c101904 */
[----:B-1----:R-:W4:Y:S02]  /*0220*/  LDG.E R9, desc[UR4][R4.64+0x18] ;  /* 0x0000180404097981 */ /* 0x002f24000c1e1900 */
[----:B----4-:R-:W-:-:S13]  /*0230*/  ISETP.NE.AND P1, PT, R9, -0x1, PT ;  /* 0xffffffff0900780c */ /* 0x010fda0003f25270 */
[----:B------:R1:W-:Y:S04]  /*0240*/  @P1 STG.E desc[UR4][R2.64], R9 ;  /* 0x0000000902001986 */ /* 0x0003e8000c101904 */
[----:B--2---:R-:W2:Y:S01]  /*0250*/  LDG.E R11, desc[UR4][R4.64+0x1c] ;  /* 0x00001c04040b7981 */ /* 0x004ea2000c1e1900 */
[----:B------:R-:W-:Y:S01]  /*0260*/  IMAD.MOV.U32 R8, RZ, RZ, 0x1 ;  /* 0x00000001ff087424 */ /* 0x000fe200078e00ff */
[----:B------:R-:W-:-:S04]  /*0270*/  PRMT R6, RZ, 0x7610, R6 ;  /* 0x00007610ff067816 */ /* 0x000fc80000000006 */
[----:B------:R-:W-:Y:S02]  /*0280*/  @P2 PRMT R6, R8, 0x7610, R6 ;  /* 0x0000761008062816 */ /* 0x000fe40000000006 */
[----:B--2---:R-:W-:-:S13]  /*0290*/  ISETP.NE.AND P2, PT, R11, -0x1, PT ;  /* 0xffffffff0b00780c */ /* 0x004fda0003f45270 */
[----:B------:R2:W-:Y:S04]  /*02a0*/  @P2 STG.E desc[UR4][R2.64], R11 ;  /* 0x0000000b02002986 */ /* 0x0005e8000c101904 */
[----:B---3--:R-:W3:Y:S01]  /*02b0*/  LDG.E R13, desc[UR4][R4.64+0x20] ;  /* 0x00002004040d7981 */ /* 0x008ee2000c1e1900 */
[----:B0-----:R-:W-:-:S05]  /*02c0*/  IMAD.MOV.U32 R7, RZ, RZ, 0x1 ;  /* 0x00000001ff077424 */ /* 0x001fca00078e00ff */
[----:B------:R-:W-:Y:S02]  /*02d0*/  @P3 PRMT R6, R7, 0x7610, R6 ;  /* 0x0000761007063816 */ /* 0x000fe40000000006 */
[----:B---3--:R-:W-:-:S13]  /*02e0*/  ISETP.NE.AND P3, PT, R13, -0x1, PT ;  /* 0xffffffff0d00780c */ /* 0x008fda0003f65270 */
[----:B------:R-:W-:Y:S04]  /*02f0*/  @P3 STG.E desc[UR4][R2.64], R13 ;  /* 0x0000000d02003986 */ /* 0x000fe8000c101904 */
[----:B------:R-:W3:Y:S01]  /*0300*/  LDG.E R7, desc[UR4][R4.64+0x24] ;  /* 0x0000240404077981 */ /* 0x000ee2000c1e1900 */
[----:B------:R-:W-:Y:S02]  /*0310*/  @P4 PRMT R6, R8, 0x7610, R6 ;  /* 0x0000761008064816 */ /* 0x000fe40000000006 */
[----:B---3--:R-:W-:-:S13]  /*0320*/  ISETP.NE.AND P4, PT, R7, -0x1, PT ;  /* 0xffffffff0700780c */ /* 0x008fda0003f85270 */
[----:B------:R0:W-:Y:S04]  /*0330*/  @P4 STG.E desc[UR4][R2.64], R7 ;  /* 0x0000000702004986 */ /* 0x0001e8000c101904 */
[----:B-1----:R-:W3:Y:S01]  /*0340*/  LDG.E R9, desc[UR4][R4.64+0x28] ;  /* 0x0000280404097981 */ /* 0x002ee2000c1e1900 */
[----:B------:R-:W-:Y:S02]  /*0350*/  @P5 PRMT R6, R8, 0x7610, R6 ;  /* 0x0000761008065816 */ /* 0x000fe40000000006 */
[----:B---3--:R-:W-:-:S13]  /*0360*/  ISETP.NE.AND P5, PT, R9, -0x1, PT ;  /* 0xffffffff0900780c */ /* 0x008fda0003fa5270 */
[----:B------:R1:W-:Y:S04]  /*0370*/  @P5 STG.E desc[UR4][R2.64], R9 ;  /* 0x0000000902005986 */ /* 0x0003e8000c101904 */
[----:B--2---:R-:W2:Y:S01]  /*0380*/  LDG.E R11, desc[UR4][R4.64+0x2c] ;  /* 0x00002c04040b7981 */ /* 0x004ea2000c1e1900 */
[----:B------:R-:W-:Y:S02]  /*0390*/  @P6 PRMT R6, R8, 0x7610, R6 ;  /* 0x0000761008066816 */ /* 0x000fe40000000006 */
[----:B--2---:R-:W-:-:S13]  /*03a0*/  ISETP.NE.AND P6, PT, R11, -0x1, PT ;  /* 0xffffffff0b00780c */ /* 0x004fda0003fc5270 */
[----:B------:R2:W-:Y:S04]  /*03b0*/  @P6 STG.E desc[UR4][R2.64], R11 ;  /* 0x0000000b02006986 */ /* 0x0005e8000c101904 */
[----:B0-----:R-:W3:Y:S01]  /*03c0*/  LDG.E R7, desc[UR4][R4.64+0x30] ;  /* 0x0000300404077981 */ /* 0x001ee2000c1e1900 */
        /* <DEDUP_REMOVED lines=68> */
[----:B------:R-:W-:Y:S01]  /*0810*/  @P3 PRMT R6, R8, 0x7610, R6 ;  /* 0x0000761008063816 */ /* 0x000fe20000000006 */
[----:B------:R-:W-:Y:S01]  /*0820*/  IMAD.MOV.U32 R10, RZ, RZ, 0x1 ;  /* 0x00000001ff0a7424 */ /* 0x000fe200078e00ff */
[----:B--2---:R-:W-:-:S13]  /*0830*/  ISETP.NE.AND P3, PT, R11, -0x1, PT ;  /* 0xffffffff0b00780c */ /* 0x004fda0003f65270 */
[----:B------:R2:W-:Y:S04]  /*0840*/  @P3 STG.E desc[UR4][R2.64], R11 ;  /* 0x0000000b02003986 */ /* 0x0005e8000c101904 */
[----:B0-----:R0:W3:Y:S01]  /*0850*/  LDG.E R7, desc[UR4][R4.64+0x78] ;  /* 0x0000780404077981 */ /* 0x0010e2000c1e1900 */
[----:B------:R-:W-:Y:S01]  /*0860*/  @P4 PRMT R6, R8, 0x7610, R6 ;  /* 0x0000761008064816 */ /* 0x000fe20000000006 */
[----:B-1----:R-:W-:-:S03]  /*0870*/  IMAD.MOV.U32 R9, RZ, RZ, 0x1 ;  /* 0x00000001ff097424 */ /* 0x002fc600078e00ff */
[----:B------:R-:W-:-:S04]  /*0880*/  @P5 PRMT R6, R10, 0x7610, R6 ;  /* 0x000076100a065816 */ /* 0x000fc80000000006 */
[----:B------:R-:W-:Y:S01]  /*0890*/  @P6 PRMT R6, R8, 0x7610, R6 ;  /* 0x0000761008066816 */ /* 0x000fe20000000006 */
[----:B0-----:R-:W-:Y:S02]  /*08a0*/  IMAD.MOV.U32 R4, RZ, RZ, 0x1 ;  /* 0x00000001ff047424 */ /* 0x001fe400078e00ff */
[----:B------:R-:W-:Y:S01]  /*08b0*/  IMAD.MOV.U32 R5, RZ, RZ, 0x1 ;  /* 0x00000001ff057424 */ /* 0x000fe200078e00ff */
[----:B------:R-:W-:-:S04]  /*08c0*/  @P0 PRMT R6, R9, 0x7610, R6 ;  /* 0x0000761009060816 */ /* 0x000fc80000000006 */
[----:B------:R-:W-:-:S04]  /*08d0*/  @P1 PRMT R6, R8, 0x7610, R6 ;  /* 0x0000761008061816 */ /* 0x000fc80000000006 */
[----:B------:R-:W-:-:S04]  /*08e0*/  @P2 PRMT R6, R9, 0x7610, R6 ;  /* 0x0000761009062816 */ /* 0x000fc80000000006 */
[----:B------:R-:W-:Y:S02]  /*08f0*/  @P3 PRMT R6, R4, 0x7610, R6 ;  /* 0x0000761004063816 */ /* 0x000fe40000000006 */
[----:B---3--:R-:W-:-:S13]  /*0900*/  ISETP.NE.AND P0, PT, R7, -0x1, PT ;  /* 0xffffffff0700780c */ /* 0x008fda0003f05270 */
[----:B------:R-:W-:Y:S01]  /*0910*/  @P0 PRMT R6, R5, 0x7610, R6 ;  /* 0x0000761005060816 */ /* 0x000fe20000000006 */
[----:B------:R2:W-:Y:S03]  /*0920*/  @P0 STG.E desc[UR4][R2.64], R7 ;  /* 0x0000000702000986 */ /* 0x0005e6000c101904 */
[----:B------:R-:W-:-:S04]  /*0930*/  PRMT R4, R6, 0x9910, RZ ;  /* 0x0000991006047816 */ /* 0x000fc800000000ff */
[----:B------:R-:W-:-:S13]  /*0940*/  ISETP.NE.AND P1, PT, R4, RZ, PT ;  /* 0x000000ff0400720c */ /* 0x000fda0003f25270 */
[----:B--2---:R-:W-:Y:S05]  /*0950*/  @P1 EXIT ;  /* 0x000000000000194d */ /* 0x004fea0003800000 */
[----:B------:R-:W0:Y:S02]  /*0960*/  LDC.64 R4, c[0x0][0x380] ;  /* 0x0000e000ff047b82 */ /* 0x000e240000000a00 */
[----:B0-----:R-:W-:-:S06]  /*0970*/  IMAD.WIDE R4, R0, 0x4, R4 ;  /* 0x0000000400047825 */ /* 0x001fcc00078e0204 */
[----:B------:R-:W2:Y:S01]  /*0980*/  LDG.E R5, desc[UR4][R4.64+0x3c] ;  /* 0x00003c0404057981 */ /* 0x000ea2000c1e1900 */
[----:B------:R-:W-:-:S05]  /*0990*/  VIADD R0, R0, 0xf ;  /* 0x0000000f00007836 */ /* 0x000fca0000000000 */
[----:B--2---:R-:W-:-:S04]  /*09a0*/  ISETP.NE.AND P0, PT, R0, R5, PT ;  /* 0x000000050000720c */ /* 0x004fc80003f05270 */
[----:B------:R-:W-:-:S13]  /*09b0*/  ISETP.EQ.OR P0, PT, R5, -0x1, !P0 ;  /* 0xffffffff0500780c */ /* 0x000fda0004702670 */
[----:B------:R0:W-:Y:S01]  /*09c0*/  @!P0 STG.E desc[UR4][R2.64], R5 ;  /* 0x0000000502008986 */ /* 0x0001e2000c101904 */
[----:B------:R-:W-:Y:S05]  /*09d0*/  @!P0 EXIT ;  /* 0x000000000000894d */ /* 0x000fea0003800000 */
[----:B0-----:R-:W-:-:S05]  /*09e0*/  IMAD.MOV.U32 R5, RZ, RZ, -0x1 ;  /* 0xffffffffff057424 */ /* 0x001fca00078e00ff */
[----:B------:R-:W-:Y:S01]  /*09f0*/  STG.E desc[UR4][R2.64], R5 ;  /* 0x0000000502007986 */ /* 0x000fe2000c101904 */
[----:B------:R-:W-:Y:S05]  /*0a00*/  EXIT ;  /* 0x000000000000794d */ /* 0x000fea0003800000 */
.L_x_0:
[----:B------:R-:W-:-:S00]  /*0a10*/  BRA `(.L_x_0) ;  /* 0xfffffffc00fc7947 */ /* 0x000fc0000383ffff */
[----:B------:R-:W-:-:S00]  /*0a20*/  NOP ;  /* 0x0000000000007918 */ /* 0x000fc00000000000 */
        /* <DEDUP_REMOVED lines=13> */
.L_x_48:


//--------------------- .text.openResults         --------------------------
	.section	.text.openResults,"ax",@progbits
	.align	128
        .global         openResults
        .type           openResults,@function
        .size           openResults,(.L_x_46 - openResults)
        .other          openResults,@"STO_CUDA_ENTRY STV_DEFAULT"
openResults:
.text.openResults:
[----:B------:R-:W-:Y:S01]  /*0000*/  LDC R1, c[0x0][0x37c] ;  /* 0x0000df00ff017b82 */ /* 0x000fe20000000800 */
[----:B------:R-:W0:Y:S01]  /*0010*/  LDCU.128 UR8, c[0x0][0x3a0] ;  /* 0x00007400ff0877ac */ /* 0x000e220008000c00 */
[----:B------:R-:W1:Y:S06]  /*0020*/  S2R R3, SR_TID.X ;  /* 0x0000000000037919 */ /* 0x000e6c0000002100 */
[----:B------:R-:W1:Y:S08]  /*0030*/  S2UR UR7, SR_CTAID.X ;  /* 0x00000000000779c3 */ /* 0x000e700000002500 */
[----:B------:R-:W1:Y:S01]  /*0040*/  LDC R0, c[0x0][0x360] ;  /* 0x0000d800ff007b82 */ /* 0x000e620000000800 */
[----:B0-----:R-:W-:-:S02]  /*0050*/  UIMAD UR6, UR11, UR8, URZ ;  /* 0x000000080b0672a4 */ /* 0x001fc4000f8e02ff */
[----:B------:R-:W-:Y:S02]  /*0060*/  UIMAD.WIDE.U32 UR4, UR10, UR8, URZ ;  /* 0x000000080a0472a5 */ /* 0x000fe4000f8e00ff */
[----:B------:R-:W-:-:S04]  /*0070*/  UIMAD UR6, UR10, UR9, UR6 ;  /* 0x000000090a0672a4 */ /* 0x000fc8000f8e0206 */
[----:B------:R-:W-:-:S04]  /*0080*/  UIADD3 UR5, UPT, UPT, UR5, UR6, URZ ;  /* 0x0000000605057290 */ /* 0x000fc8000fffe0ff */
[----:B------:R-:W-:Y:S02]  /*0090*/  USHF.R.U64 UR4, UR4, 0x6, UR5 ;  /* 0x0000000604047899 */ /* 0x000fe40008001205 */
[----:B------:R-:W-:Y:S01]  /*00a0*/  USHF.R.U32.HI UR5, URZ, 0x6, UR5 ;  /* 0x00000006ff057899 */ /* 0x000fe20008011605 */
[----:B-1----:R-:W-:-:S05]  /*00b0*/  IMAD R0, R0, UR7, R3 ;  /* 0x0000000700007c24 */ /* 0x002fca000f8e0203 */
[----:B------:R-:W-:Y:S01]  /*00c0*/  IMAD.U32 R2, RZ, RZ, UR5 ;  /* 0x00000005ff027e24 */ /* 0x000fe2000f8e00ff */
[----:B------:R-:W-:-:S04]  /*00d0*/  ISETP.LT.U32.AND P0, PT, R0, UR4, PT ;  /* 0x0000000400007c0c */ /* 0x000fc8000bf01070 */
[----:B------:R-:W-:-:S13]  /*00e0*/  ISETP.GT.U32.AND.EX P0, PT, R2, RZ, PT, P0 ;  /* 0x000000ff0200720c */ /* 0x000fda0003f04100 */
[----:B------:R-:W-:Y:S05]  /*00f0*/  @!P0 EXIT ;  /* 0x000000000000894d */ /* 0x000fea0003800000 */
[----:B------:R-:W0:Y:S01]  /*0100*/  LDCU.128 UR4, c[0x0][0x380] ;  /* 0x00007000ff0477ac */ /* 0x000e220008000c00 */
[----:B------:R-:W-:Y:S01]  /*0110*/  IMAD.SHL.U32 R8, R0, 0x8, RZ ;  /* 0x0000000800087824 */ /* 0x000fe200078e00ff */
[----:B------:R-:W-:Y:S01]  /*0120*/  SHF.R.U32.HI R2, RZ, 0x1d, R0 ;  /* 0x0000001dff027819 */ /* 0x000fe20000011600 */
[----:B------:R-:W1:Y:S01]  /*0130*/  LDCU.64 UR10, c[0x0][0x390] ;  /* 0x00007200ff0a77ac */ /* 0x000e620008000a00 */
[----:B------:R-:W2:Y:S01]  /*0140*/  LDCU.64 UR8, c[0x0][0x358] ;  /* 0x00006b00ff0877ac */ /* 0x000ea20008000a00 */
[----:B------:R-:W3:Y:S01]  /*0150*/  LDCU UR14, c[0x0][0x3a0] ;  /* 0x00007400ff0e77ac */ /* 0x000ee20008000800 */
[----:B------:R-:W4:Y:S01]  /*0160*/  LDCU.64 UR12, c[0x0][0x398] ;  /* 0x00007300ff0c77ac */ /* 0x000f220008000a00 */
[C---:B0-----:R-:W-:Y:S02]  /*0170*/  IADD3 R10, P0, PT, R8.reuse, UR4, RZ ;  /* 0x00000004080a7c10 */ /* 0x041fe4000ff1e0ff */
[C---:B------:R-:W-:Y:S02]  /*0180*/  IADD3 R6, P1, PT, R8.reuse, UR6, RZ ;  /* 0x0000000608067c10 */ /* 0x040fe4000ff3e0ff */
[----:B-1----:R-:W-:-:S02]  /*0190*/  IADD3 R8, P2, PT, R8, UR10, RZ ;  /* 0x0000000a08087c10 */ /* 0x002fc4000ff5e0ff */
[C---:B------:R-:W-:Y:S02]  /*01a0*/  IADD3.X R7, PT, PT, R2.reuse, UR7, RZ, P1, !PT ;  /* 0x0000000702077c10 */ /* 0x040fe40008ffe4ff */
[C---:B------:R-:W-:Y:S01]  /*01b0*/  IADD3.X R9, PT, PT, R2.reuse, UR11, RZ, P2, !PT ;  /* 0x0000000b02097c10 */ /* 0x040fe200097fe4ff */
[----:B------:R-:W0:Y:S01]  /*01c0*/  LDCU UR11, c[0x0][0x3a4] ;  /* 0x00007480ff0b77ac */ /* 0x000e220008000800 */
[----:B------:R-:W-:Y:S02]  /*01d0*/  IADD3.X R11, PT, PT, R2, UR5, RZ, P0, !PT ;  /* 0x00000005020b7c10 */ /* 0x000fe400087fe4ff */
[----:B--2---:R-:W2:Y:S04]  /*01e0*/  LDG.E.64 R6, desc[UR8][R6.64] ;  /* 0x0000000806067981 */ /* 0x004ea8000c1e1b00 */
[----:B------:R-:W2:Y:S04]  /*01f0*/  LDG.E.64 R2, desc[UR8][R10.64] ;  /* 0x000000080a027981 */ /* 0x000ea8000c1e1b00 */
[----:B------:R-:W2:Y:S01]  /*0200*/  LDG.E.64 R8, desc[UR8][R8.64] ;  /* 0x0000000808087981 */ /* 0x000ea2000c1e1b00 */
[----:B------:R-:W-:Y:S01]  /*0210*/  UMOV UR4, URZ ;  /* 0x000000ff00047c82 */ /* 0x000fe20008000000 */
[----:B------:R-:W-:Y:S01]  /*0220*/  UMOV UR10, 0x7 ;  /* 0x00000007000a7882 */ /* 0x000fe20000000000 */
[----:B--2---:R-:W-:-:S02]  /*0230*/  LOP3.LUT R5, R8, R6, R2, 0x96, !PT ;  /* 0x0000000608057212 */ /* 0x004fc400078e9602 */
[----:B------:R-:W-:Y:S01]  /*0240*/  LOP3.LUT R4, R9, R7, R3, 0x96, !PT ;  /* 0x0000000709047212 */ /* 0x000fe200078e9603 */
[----:B------:R-:W-:Y:S01]  /*0250*/  IMAD.SHL.U32 R3, R0, 0x40, RZ ;  /* 0x0000004000037824 */ /* 0x000fe200078e00ff */
[----:B0--34-:R-:W-:-:S07]  /*0260*/  SHF.R.U32.HI R2, RZ, 0x1a, R0 ;  /* 0x0000001aff027819 */ /* 0x019fce0000011600 */
.L_x_41:
[----:B------:R-:W-:Y:S01]  /*0270*/  LOP3.LUT R0, R2, UR11, RZ, 0xfc, !PT ;  /* 0x0000000b02007c12 */ /* 0x000fe2000f8efcff */
[----:B------:R-:W-:Y:S01]  /*0280*/  UIADD3 UR4, UPT, UPT, UR4, 0x8, URZ ;  /* 0x0000000804047890 */ /* 0x000fe2000fffe0ff */
[----:B------:R-:W-:Y:S01]  /*0290*/  BSSY.RECONVERGENT B0, `(.L_x_1) ;  /* 0x0000023000007945 */ /* 0x000fe20003800200 */
[----:B0-----:R-:W0:Y:S01]  /*02a0*/  LDCU.64 UR6, c[0x0][0x3a0] ;  /* 0x00007400ff0677ac */ /* 0x001e220008000a00 */
[----:B------:R-:W-:Y:S01]  /*02b0*/  ISETP.NE.U32.AND P0, PT, R0, RZ, PT ;  /* 0x000000ff0000720c */ /* 0x000fe20003f05070 */
[----:B------:R-:W-:-:S12]  /*02c0*/  UISETP.NE.AND UP0, UPT, UR4, 0x40, UPT ;  /* 0x000000400400788c */ /* 0x000fd8000bf05270 */
[----:B------:R-:W-:Y:S05]  /*02d0*/  @P0 BRA `(.L_x_2) ;  /* 0x00000000005c0947 */ /* 0x000fea0003800000 */
[----:B------:R-:W-:-:S04]  /*02e0*/  IMAD.U32 R0, RZ, RZ, UR14 ;  /* 0x0000000eff007e24 */ /* 0x000fc8000f8e00ff */
[----:B------:R-:W1:Y:S01]  /*02f0*/  I2F.U32.RP R8, R0 ;  /* 0x0000000000087306 */ /* 0x000e620000209000 */
[----:B------:R-:W-:-:S07]  /*0300*/  ISETP.NE.U32.AND P2, PT, R0, RZ, PT ;  /* 0x000000ff0000720c */ /* 0x000fce0003f45070 */
[----:B-1----:R-:W1:Y:S02]  /*0310*/  MUFU.RCP R8, R8 ;  /* 0x0000000800087308 */ /* 0x002e640000001000 */
[----:B-1----:R-:W-:-:S06]  /*0320*/  VIADD R6, R8, 0xffffffe ;  /* 0x0ffffffe08067836 */ /* 0x002fcc0000000000 */
[----:B------:R1:W2:Y:S02]  /*0330*/  F2I.FTZ.U32.TRUNC.NTZ R7, R6 ;  /* 0x0000000600077305 */ /* 0x0002a4000021f000 */
[----:B-1----:R-:W-:Y:S02]  /*0340*/  IMAD.MOV.U32 R6, RZ, RZ, RZ ;  /* 0x000000ffff067224 */ /* 0x002fe400078e00ff */
[----:B--2---:R-:W-:-:S04]  /*0350*/  IMAD R9, R7, R0, RZ ;  /* 0x0000000007097224 */ /* 0x004fc800078e02ff */
[----:B------:R-:W-:-:S04]  /*0360*/  IMAD.MOV R9, RZ, RZ, -R9 ;  /* 0x000000ffff097224 */ /* 0x000fc800078e0a09 */
[----:B------:R-:W-:-:S04]  /*0370*/  IMAD.HI.U32 R10, R7, R9, R6 ;  /* 0x00000009070a7227 */ /* 0x000fc800078e0006 */
[----:B------:R-:W-:Y:S02]  /*0380*/  IMAD.MOV.U32 R9, RZ, RZ, RZ ;  /* 0x000000ffff097224 */ /* 0x000fe400078e00ff */
[----:B------:R-:W-:-:S04]  /*0390*/  IMAD.HI.U32 R8, R10, R3, RZ ;  /* 0x000000030a087227 */ /* 0x000fc800078e00ff */
[----:B------:R-:W-:-:S04]  /*03a0*/  IMAD.MOV R7, RZ, RZ, -R8 ;  /* 0x000000ffff077224 */ /* 0x000fc800078e0a08 */
[----:B------:R-:W-:-:S05]  /*03b0*/  IMAD R7, R0, R7, R3 ;  /* 0x0000000700077224 */ /* 0x000fca00078e0203 */
[----:B------:R-:W-:-:S13]  /*03c0*/  ISETP.GE.U32.AND P0, PT, R7, R0, PT ;  /* 0x000000000700720c */ /* 0x000fda0003f06070 */
[----:B------:R-:W-:Y:S01]  /*03d0*/  @P0 IADD3 R7, PT, PT, R7, -R0, RZ ;  /* 0x8000000007070210 */ /* 0x000fe20007ffe0ff */
[----:B------:R-:W-:-:S03]  /*03e0*/  @P0 VIADD R8, R8, 0x1 ;  /* 0x0000000108080836 */ /* 0x000fc60000000000 */
[----:B------:R-:W-:-:S13]  /*03f0*/  ISETP.GE.U32.AND P1, PT, R7, R0, PT ;  /* 0x000000000700720c */ /* 0x000fda0003f26070 */
[----:B------:R-:W-:Y:S01]  /*0400*/  @P1 VIADD R8, R8, 0x1 ;  /* 0x0000000108081836 */ /* 0x000fe20000000000 */
[----:B------:R-:W-:-:S05]  /*0410*/  @!P2 LOP3.LUT R8, RZ, R0, RZ, 0x33, !PT ;  /* 0x00000000ff08a212 */ /* 0x000fca00078e33ff */
[----:B------:R-:W-:-:S04]  /*0420*/  IMAD.MOV R11, RZ, RZ, -R8 ;  /* 0x000000ffff0b7224 */ /* 0x000fc800078e0a08 */
[----:B------:R-:W-:Y:S01]  /*0430*/  IMAD R11, R0, R11, R3 ;  /* 0x0000000b000b7224 */ /* 0x000fe200078e0203 */
[----:B------:R-:W-:Y:S06]  /*0440*/  BRA `(.L_x_3) ;  /* 0x00000000001c7947 */ /* 0x000fec0003800000 */
.L_x_2:
[----:B------:R-:W-:Y:S01]  /*0450*/  IMAD.MOV.U32 R7, RZ, RZ, R3 ;  /* 0x000000ffff077224 */ /* 0x000fe200078e0003 */
[----:B------:R-:W-:Y:S01]  /*0460*/  MOV R6, 0x490 ;  /* 0x0000049000067802 */ /* 0x000fe20000000f00 */
[----:B------:R-:W-:-:S07]  /*0470*/  IMAD.MOV.U32 R0, RZ, RZ, R2 ;  /* 0x000000ffff007224 */ /* 0x000fce00078e0002 */
[----:B0-----:R-:W-:Y:S05]  /*0480*/  CALL.REL.NOINC `($__internal_0_$__cuda_sm20_div_u64) ;  /* 0x0000001400d07944 */ /* 0x001fea0003c00000 */
[----:B------:R-:W-:Y:S01]  /*0490*/  MOV R0, UR14 ;  /* 0x0000000e00007c02 */ /* 0x000fe20008000f00 */
[----:B------:R-:W-:-:S04]  /*04a0*/  IMAD.MOV R11, RZ, RZ, -R8 ;  /* 0x000000ffff0b7224 */ /* 0x000fc800078e0a08 */
[----:B------:R-:W-:-:S07]  /*04b0*/  IMAD R11, R11, R0, R3 ;  /* 0x000000000b0b7224 */ /* 0x000fce00078e0203 */
.L_x_3:
[----:B0-----:R-:W-:Y:S05]  /*04c0*/  BSYNC.RECONVERGENT B0 ;  /* 0x0000000000007941 */ /* 0x001fea0003800200 */
.L_x_1:
[----:B------:R-:W-:Y:S01]  /*04d0*/  UIADD3 UR5, UPT, UPT, UR10, -0x7, URZ ;  /* 0xfffffff90a057890 */ /* 0x000fe2000fffe0ff */
[----:B------:R-:W-:Y:S01]  /*04e0*/  IADD3 R7, P0, PT, R3, 0x1, RZ ;  /* 0x0000000103077810 */ /* 0x000fe20007f1e0ff */
[----:B------:R-:W-:Y:S04]  /*04f0*/  BSSY.RECONVERGENT B0, `(.L_x_4) ;  /* 0x0000010000007945 */ /* 0x000fe80003800200 */
[----:B------:R-:W-:Y:S01]  /*0500*/  SHF.R.U64 R6, R5, UR5, R4 ;  /* 0x0000000505067c19 */ /* 0x000fe20008001204 */
[----:B------:R-:W-:-:S03]  /*0510*/  IMAD.X R10, RZ, RZ, R2, P0 ;  /* 0x000000ffff0a7224 */ /* 0x000fc600000e0602 */
[----:B------:R-:W-:-:S04]  /*0520*/  LOP3.LUT R6, R6, 0x1, RZ, 0xc0, !PT ;  /* 0x0000000106067812 */ /* 0x000fc800078ec0ff */
[----:B------:R-:W-:Y:S02]  /*0530*/  ISETP.NE.U32.AND P0, PT, R6, 0x1, PT ;  /* 0x000000010600780c */ /* 0x000fe40003f05070 */
[----:B------:R-:W-:Y:S02]  /*0540*/  LOP3.LUT R6, R10, UR11, RZ, 0xfc, !PT ;  /* 0x0000000b0a067c12 */ /* 0x000fe4000f8efcff */
[----:B------:R-:W-:Y:S02]  /*0550*/  ISETP.NE.U32.AND.EX P0, PT, RZ, RZ, PT, P0 ;  /* 0x000000ffff00720c */ /* 0x000fe40003f05100 */
[----:B------:R-:W-:-:S11]  /*0560*/  ISETP.NE.U32.AND P1, PT, R6, RZ, PT ;  /* 0x000000ff0600720c */ /* 0x000fd60003f25070 */
[----:B------:R-:W-:Y:S05]  /*0570*/  @P0 BRA `(.L_x_5) ;  /* 0x00000000001c0947 */ /* 0x000fea0003800000 */
[C---:B------:R-:W-:Y:S01]  /*0580*/  IMAD.SHL.U32 R6, R8.reuse, 0x4, RZ ;  /* 0x0000000408067824 */ /* 0x040fe200078e00ff */
[----:B------:R-:W-:-:S04]  /*0590*/  SHF.L.U64.HI R9, R8, 0x2, R9 ;  /* 0x0000000208097819 */ /* 0x000fc80000010209 */
[----:B------:R-:W-:Y:S02]  /*05a0*/  LOP3.LUT R8, R6, 0xfffffffc, RZ, 0xc0, !PT ;  /* 0xfffffffc06087812 */ /* 0x000fe400078ec0ff */
[----:B------:R-:W-:Y:S02]  /*05b0*/  LOP3.LUT R6, R9, 0x3, RZ, 0xc0, !PT ;  /* 0x0000000309067812 */ /* 0x000fe400078ec0ff */
[----:B------:R-:W-:-:S04]  /*05c0*/  IADD3 R8, P0, PT, R8, UR12, RZ ;  /* 0x0000000c08087c10 */ /* 0x000fc8000ff1e0ff */
[----:B------:R-:W-:-:S05]  /*05d0*/  IADD3.X R9, PT, PT, R6, UR13, RZ, P0, !PT ;  /* 0x0000000d06097c10 */ /* 0x000fca00087fe4ff */
[----:B------:R0:W-:Y:S04]  /*05e0*/  REDG.E.MIN.STRONG.GPU desc[UR8][R8.64], R11 ;  /* 0x0000000b0800798e */ /* 0x0001e8000c92e108 */
.L_x_5:
[----:B------:R-:W-:Y:S05]  /*05f0*/  BSYNC.RECONVERGENT B0 ;  /* 0x0000000000007941 */ /* 0x000fea0003800200 */
.L_x_4:
[----:B------:R-:W-:Y:S04]  /*0600*/  BSSY.RECONVERGENT B0, `(.L_x_6) ;  /* 0x000001e000007945 */ /* 0x000fe80003800200 */
[----:B------:R-:W-:Y:S05]  /*0610*/  @P1 BRA `(.L_x_7) ;  /* 0x0000000000581947 */ /* 0x000fea0003800000 */
[----:B------:R-:W1:Y:S01]  /*0620*/  I2F.U32.RP R6, R0 ;  /* 0x0000000000067306 */ /* 0x000e620000209000 */
[----:B0-----:R-:W-:Y:S01]  /*0630*/  IMAD.MOV.U32 R8, RZ, RZ, RZ ;  /* 0x000000ffff087224 */ /* 0x001fe200078e00ff */
[----:B------:R-:W-:-:S06]  /*0640*/  ISETP.NE.U32.AND P2, PT, R0, RZ, PT ;  /* 0x000000ff0000720c */ /* 0x000fcc0003f45070 */
[----:B-1----:R-:W0:Y:S02]  /*0650*/  MUFU.RCP R6, R6 ;  /* 0x0000000600067308 */ /* 0x002e240000001000 */
[----:B0-----:R-:W-:-:S06]  /*0660*/  VIADD R10, R6, 0xffffffe ;  /* 0x0ffffffe060a7836 */ /* 0x001fcc0000000000 */
[----:B------:R-:W0:Y:S02]  /*0670*/  F2I.FTZ.U32.TRUNC.NTZ R9, R10 ;  /* 0x0000000a00097305 */ /* 0x000e24000021f000 */
[----:B0-----:R-:W-:-:S04]  /*0680*/  IMAD.MOV R11, RZ, RZ, -R9 ;  /* 0x000000ffff0b7224 */ /* 0x001fc800078e0a09 */
[----:B------:R-:W-:-:S04]  /*0690*/  IMAD R11, R11, R0, RZ ;  /* 0x000000000b0b7224 */ /* 0x000fc800078e02ff */
[----:B------:R-:W-:-:S06]  /*06a0*/  IMAD.HI.U32 R8, R9, R11, R8 ;  /* 0x0000000b09087227 */ /* 0x000fcc00078e0008 */
[----:B------:R-:W-:-:S04]  /*06b0*/  IMAD.HI.U32 R8, R8, R7, RZ ;  /* 0x0000000708087227 */ /* 0x000fc800078e00ff */
[----:B------:R-:W-:-:S04]  /*06c0*/  IMAD.MOV R9, RZ, RZ, -R8 ;  /* 0x000000ffff097224 */ /* 0x000fc800078e0a08 */
[----:B------:R-:W-:-:S05]  /*06d0*/  IMAD R9, R0, R9, R7 ;  /* 0x0000000900097224 */ /* 0x000fca00078e0207 */
[----:B------:R-:W-:-:S13]  /*06e0*/  ISETP.GE.U32.AND P0, PT, R9, R0, PT ;  /* 0x000000000900720c */ /* 0x000fda0003f06070 */
[----:B------:R-:W-:Y:S01]  /*06f0*/  @P0 IMAD.IADD R9, R9, 0x1, -R0 ;  /* 0x0000000109090824 */ /* 0x000fe200078e0a00 */
[----:B------:R-:W-:-:S04]  /*0700*/  @P0 IADD3 R8, PT, PT, R8, 0x1, RZ ;  /* 0x0000000108080810 */ /* 0x000fc80007ffe0ff */
[----:B------:R-:W-:Y:S01]  /*0710*/  ISETP.GE.U32.AND P1, PT, R9, R0, PT ;  /* 0x000000000900720c */ /* 0x000fe20003f26070 */
[----:B------:R-:W-:-:S12]  /*0720*/  IMAD.MOV.U32 R9, RZ, RZ, RZ ;  /* 0x000000ffff097224 */ /* 0x000fd800078e00ff */
[----:B------:R-:W-:Y:S01]  /*0730*/  @P1 VIADD R8, R8, 0x1 ;  /* 0x0000000108081836 */ /* 0x000fe20000000000 */
[----:B------:R-:W-:-:S05]  /*0740*/  @!P2 LOP3.LUT R8, RZ, R0, RZ, 0x33, !PT ;  /* 0x00000000ff08a212 */ /* 0x000fca00078e33ff */
[----:B------:R-:W-:-:S04]  /*0750*/  IMAD.MOV R11, RZ, RZ, -R8 ;  /* 0x000000ffff0b7224 */ /* 0x000fc800078e0a08 */
[----:B------:R-:W-:Y:S01]  /*0760*/  IMAD R11, R0, R11, R7 ;  /* 0x0000000b000b7224 */ /* 0x000fe200078e0207 */
[----:B------:R-:W-:Y:S06]  /*0770*/  BRA `(.L_x_8) ;  /* 0x0000000000187947 */ /* 0x000fec0003800000 */
.L_x_7:
[----:B------:R-:W-:Y:S01]  /*0780*/  IMAD.MOV.U32 R0, RZ, RZ, R10 ;  /* 0x000000ffff007224 */ /* 0x000fe200078e000a */
[----:B------:R-:W-:-:S07]  /*0790*/  MOV R6, 0x7b0 ;  /* 0x000007b000067802 */ /* 0x000fce0000000f00 */
[----:B0-----:R-:W-:Y:S05]  /*07a0*/  CALL.REL.NOINC `($__internal_0_$__cuda_sm20_div_u64) ;  /* 0x0000001400087944 */ /* 0x001fea0003c00000 */
[----:B------:R-:W-:Y:S02]  /*07b0*/  IMAD.MOV R11, RZ, RZ, -R8 ;  /* 0x000000ffff0b7224 */ /* 0x000fe400078e0a08 */
[----:B------:R-:W-:-:S04]  /*07c0*/  IMAD.U32 R0, RZ, RZ, UR14 ;  /* 0x0000000eff007e24 */ /* 0x000fc8000f8e00ff */
[----:B------:R-:W-:-:S07]  /*07d0*/  IMAD R11, R11, R0, R7 ;  /* 0x000000000b0b7224 */ /* 0x000fce00078e0207 */
.L_x_8:
[----:B------:R-:W-:Y:S05]  /*07e0*/  BSYNC.RECONVERGENT B0 ;  /* 0x0000000000007941 */ /* 0x000fea0003800200 */
.L_x_6:
        /* <DEDUP_REMOVED lines=11> */
[C---:B------:R-:W-:Y:S02]  /*08a0*/  SHF.L.U32 R6, R8.reuse, 0x2, RZ ;  /* 0x0000000208067819 */ /* 0x040fe400000006ff */
[----:B------:R-:W-:Y:S02]  /*08b0*/  SHF.L.U64.HI R9, R8, 0x2, R9 ;  /* 0x0000000208097819 */ /* 0x000fe40000010209 */
[----:B------:R-:W-:Y:S02]  /*08c0*/  LOP3.LUT R8, R6, 0xfffffffc, RZ, 0xc0, !PT ;  /* 0xfffffffc06087812 */ /* 0x000fe400078ec0ff */
[----:B------:R-:W-:Y:S02]  /*08d0*/  LOP3.LUT R6, R9, 0x3, RZ, 0xc0, !PT ;  /* 0x0000000309067812 */ /* 0x000fe400078ec0ff */
[----:B------:R-:W-:-:S04]  /*08e0*/  IADD3 R8, P0, PT, R8, UR12, RZ ;  /* 0x0000000c08087c10 */ /* 0x000fc8000ff1e0ff */
[----:B------:R-:W-:-:S05]  /*08f0*/  IADD3.X R9, PT, PT, R6, UR13, RZ, P0, !PT ;  /* 0x0000000d06097c10 */ /* 0x000fca00087fe4ff */
[----:B------:R0:W-:Y:S04]  /*0900*/  REDG.E.MIN.STRONG.GPU desc[UR8][R8.64], R11 ;  /* 0x0000000b0800798e */ /* 0x0001e8000c92e108 */
.L_x_10:
[----:B------:R-:W-:Y:S05]  /*0910*/  BSYNC.RECONVERGENT B0 ;  /* 0x0000000000007941 */ /* 0x000fea0003800200 */
.L_x_9:
        /* <DEDUP_REMOVED lines=15> */
[----:B------:R-:W-:Y:S02]  /*0a10*/  @P0 IMAD.IADD R9, R9, 0x1, -R0 ;  /* 0x0000000109090824 */ /* 0x000fe400078e0a00 */
[----:B------:R-:W-:-:S03]  /*0a20*/  @P0 VIADD R8, R8, 0x1 ;  /* 0x0000000108080836 */ /* 0x000fc60000000000 */
[----:B------:R-:W-:Y:S01]  /*0a30*/  ISETP.GE.U32.AND P1, PT, R9, R0, PT ;  /* 0x000000000900720c */ /* 0x000fe20003f26070 */
[----:B------:R-:W-:-:S12]  /*0a40*/  IMAD.MOV.U32 R9, RZ, RZ, RZ ;  /* 0x000000ffff097224 */ /* 0x000fd800078e00ff */
[----:B------:R-:W-:Y:S01]  /*0a50*/  @P1 VIADD R8, R8, 0x1 ;  /* 0x0000000108081836 */ /* 0x000fe20000000000 */
[----:B------:R-:W-:-:S04]  /*0a60*/  @!P2 LOP3.LUT R8, RZ, R0, RZ, 0x33, !PT ;  /* 0x00000000ff08a212 */ /* 0x000fc800078e33ff */
[----:B------:R-:W-:-:S05]  /*0a70*/  IADD3 R11, PT, PT, -R8, RZ, RZ ;  /* 0x000000ff080b7210 */ /* 0x000fca0007ffe1ff */
[----:B------:R-:W-:Y:S01]  /*0a80*/  IMAD R11, R0, R11, R7 ;  /* 0x0000000b000b7224 */ /* 0x000fe200078e0207 */
[----:B------:R-:W-:Y:S06]  /*0a90*/  BRA `(.L_x_13) ;  /* 0x0000000000187947 */ /* 0x000fec0003800000 */
.L_x_12:
[----:B------:R-:W-:Y:S01]  /*0aa0*/  IMAD.MOV.U32 R0, RZ, RZ, R10 ;  /* 0x000000ffff007224 */ /* 0x000fe200078e000a */
[----:B------:R-:W-:-:S07]  /*0ab0*/  MOV R6, 0xad0 ;  /* 0x00000ad000067802 */ /* 0x000fce0000000f00 */
[----:B0-----:R-:W-:Y:S05]  /*0ac0*/  CALL.REL.NOINC `($__internal_0_$__cuda_sm20_div_u64) ;  /* 0x0000001000407944 */ /* 0x001fea0003c00000 */
[----:B------:R-:W-:Y:S02]  /*0ad0*/  IMAD.MOV R11, RZ, RZ, -R8 ;  /* 0x000000ffff0b7224 */ /* 0x000fe400078e0a08 */
[----:B------:R-:W-:-:S04]  /*0ae0*/  IMAD.U32 R0, RZ, RZ, UR14 ;  /* 0x0000000eff007e24 */ /* 0x000fc8000f8e00ff */
[----:B------:R-:W-:-:S07]  /*0af0*/  IMAD R11, R11, R0, R7 ;  /* 0x000000000b0b7224 */ /* 0x000fce00078e0207 */
.L_x_13:
[----:B------:R-:W-:Y:S05]  /*0b00*/  BSYNC.RECONVERGENT B0 ;  /* 0x0000000000007941 */ /* 0x000fea0003800200 */
.L_x_11:
        /* <DEDUP_REMOVED lines=18> */
.L_x_15:
[----:B------:R-:W-:Y:S05]  /*0c30*/  BSYNC.RECONVERGENT B0 ;  /* 0x0000000000007941 */ /* 0x000fea0003800200 */
.L_x_14:
        /* <DEDUP_REMOVED lines=8> */
[----:B0-----:R-:W-:-:S05]  /*0cc0*/  IADD3 R11, PT, PT, RZ, -R9, RZ ;  /* 0x80000009ff0b7210 */ /* 0x001fca0007ffe0ff */
        /* <DEDUP_REMOVED lines=11> */
[----:B------:R-:W-:-:S05]  /*0d80*/  @!P2 LOP3.LUT R8, RZ, R0, RZ, 0x33, !PT ;  /* 0x00000000ff08a212 */ /* 0x000fca00078e33ff */
[----:B------:R-:W-:-:S04]  /*0d90*/  IMAD.MOV R11, RZ, RZ, -R8 ;  /* 0x000000ffff0b7224 */ /* 0x000fc800078e0a08 */
[----:B------:R-:W-:Y:S01]  /*0da0*/  IMAD R11, R0, R11, R7 ;  /* 0x0000000b000b7224 */ /* 0x000fe200078e0207 */
[----:B------:R-:W-:Y:S06]  /*0db0*/  BRA `(.L_x_18) ;  /* 0x0000000000187947 */ /* 0x000fec0003800000 */
.L_x_17:
[----:B------:R-:W-:Y:S02]  /*0dc0*/  MOV R0, R10 ;  /* 0x0000000a00007202 */ /* 0x000fe40000000f00 */
[----:B------:R-:W-:-:S07]  /*0dd0*/  MOV R6, 0xdf0 ;  /* 0x00000df000067802 */ /* 0x000fce0000000f00 */
[----:B0-----:R-:W-:Y:S05]  /*0de0*/  CALL.REL.NOINC `($__internal_0_$__cuda_sm20_div_u64) ;  /* 0x0000000c00787944 */ /* 0x001fea0003c00000 */
[----:B------:R-:W-:Y:S02]  /*0df0*/  IMAD.MOV R11, RZ, RZ, -R8 ;  /* 0x000000ffff0b7224 */ /* 0x000fe400078e0a08 */
[----:B------:R-:W-:-:S04]  /*0e00*/  IMAD.U32 R0, RZ, RZ, UR14 ;  /* 0x0000000eff007e24 */ /* 0x000fc8000f8e00ff */
[----:B------:R-:W-:-:S07]  /*0e10*/  IMAD R11, R11, R0, R7 ;  /* 0x000000000b0b7224 */ /* 0x000fce00078e0207 */
.L_x_18:
[----:B------:R-:W-:Y:S05]  /*0e20*/  BSYNC.RECONVERGENT B0 ;  /* 0x0000000000007941 */ /* 0x000fea0003800200 */
.L_x_16:
        /* <DEDUP_REMOVED lines=18> */
.L_x_20:
[----:B------:R-:W-:Y:S05]  /*0f50*/  BSYNC.RECONVERGENT B0 ;  /* 0x0000000000007941 */ /* 0x000fea0003800200 */
.L_x_19:
        /* <DEDUP_REMOVED lines=11> */
[----:B------:R-:W-:-:S05]  /*1010*/  IMAD.HI.U32 R8, R8, R7, RZ ;  /* 0x0000000708087227 */ /* 0x000fca00078e00ff */
[----:B------:R-:W-:-:S05]  /*1020*/  IADD3 R9, PT, PT, -R8, RZ, RZ ;  /* 0x000000ff08097210 */ /* 0x000fca0007ffe1ff */
        /* <DEDUP_REMOVED lines=11> */
.L_x_22:
[----:B------:R-:W-:Y:S01]  /*10e0*/  IMAD.MOV.U32 R0, RZ, RZ, R10 ;  /* 0x000000ffff007224 */ /* 0x000fe200078e000a */
[----:B------:R-:W-:-:S07]  /*10f0*/  MOV R6, 0x1110 ;  /* 0x0000111000067802 */ /* 0x000fce0000000f00 */
[----:B0-----:R-:W-:Y:S05]  /*1100*/  CALL.REL.NOINC `($__internal_0_$__cuda_sm20_div_u64) ;  /* 0x0000000800b07944 */ /* 0x001fea0003c00000 */
[----:B------:R-:W-:Y:S01]  /*1110*/  MOV R0, UR14 ;  /* 0x0000000e00007c02 */ /* 0x000fe20008000f00 */
[----:B------:R-:W-:-:S04]  /*1120*/  IMAD.MOV R11, RZ, RZ, -R8 ;  /* 0x000000ffff0b7224 */ /* 0x000fc800078e0a08 */
[----:B------:R-:W-:-:S07]  /*1130*/  IMAD R11, R11, R0, R7 ;  /* 0x000000000b0b7224 */ /* 0x000fce00078e0207 */
.L_x_23:
[----:B------:R-:W-:Y:S05]  /*1140*/  BSYNC.RECONVERGENT B0 ;  /* 0x0000000000007941 */ /* 0x000fea0003800200 */
.L_x_21:
        /* <DEDUP_REMOVED lines=18> */
.L_x_25:
[----:B------:R-:W-:Y:S05]  /*1270*/  BSYNC.RECONVERGENT B0 ;  /* 0x0000000000007941 */ /* 0x000fea0003800200 */
.L_x_24:
        /* <DEDUP_REMOVED lines=24> */
.L_x_27:
[----:B------:R-:W-:Y:S01]  /*1400*/  IMAD.MOV.U32 R0, RZ, RZ, R10 ;  /* 0x000000ffff007224 */ /* 0x000fe200078e000a */
[----:B------:R-:W-:-:S07]  /*1410*/  MOV R6, 0x1430 ;  /* 0x0000143000067802 */ /* 0x000fce0000000f00 */
[----:B0-----:R-:W-:Y:S05]  /*1420*/  CALL.REL.NOINC `($__internal_0_$__cuda_sm20_div_u64) ;  /* 0x0000000400e87944 */ /* 0x001fea0003c00000 */
[----:B------:R-:W-:Y:S02]  /*1430*/  IMAD.MOV R11, RZ, RZ, -R8 ;  /* 0x000000ffff0b7224 */ /* 0x000fe400078e0a08 */
[----:B------:R-:W-:-:S04]  /*1440*/  IMAD.U32 R0, RZ, RZ, UR14 ;  /* 0x0000000eff007e24 */ /* 0x000fc8000f8e00ff */
[----:B------:R-:W-:-:S07]  /*1450*/  IMAD R11, R11, R0, R7 ;  /* 0x000000000b0b7224 */ /* 0x000fce00078e0207 */
.L_x_28:
[----:B------:R-:W-:Y:S05]  /*1460*/  BSYNC.RECONVERGENT B0 ;  /* 0x0000000000007941 */ /* 0x000fea0003800200 */
.L_x_26:
        /* <DEDUP_REMOVED lines=18> */
.L_x_30:
[----:B------:R-:W-:Y:S05]  /*1590*/  BSYNC.RECONVERGENT B0 ;  /* 0x0000000000007941 */ /* 0x000fea0003800200 */
.L_x_29:
        /* <DEDUP_REMOVED lines=24> */
.L_x_32:
[----:B------:R-:W-:Y:S01]  /*1720*/  IMAD.MOV.U32 R0, RZ, RZ, R10 ;  /* 0x000000ffff007224 */ /* 0x000fe200078e000a */
[----:B------:R-:W-:-:S07]  /*1730*/  MOV R6, 0x1750 ;  /* 0x0000175000067802 */ /* 0x000fce0000000f00 */
[----:B0-----:R-:W-:Y:S05]  /*1740*/  CALL.REL.NOINC `($__internal_0_$__cuda_sm20_div_u64) ;  /* 0x0000000400207944 */ /* 0x001fea0003c00000 */
[----:B------:R-:W-:Y:S02]  /*1750*/  IMAD.MOV R11, RZ, RZ, -R8 ;  /* 0x000000ffff0b7224 */ /* 0x000fe400078e0a08 */
[----:B------:R-:W-:-:S04]  /*1760*/  IMAD.U32 R0, RZ, RZ, UR14 ;  /* 0x0000000eff007e24 */ /* 0x000fc8000f8e00ff */
[----:B------:R-:W-:-:S07]  /*1770*/  IMAD R11, R11, R0, R7 ;  /* 0x000000000b0b7224 */ /* 0x000fce00078e0207 */
.L_x_33:
[----:B------:R-:W-:Y:S05]  /*1780*/  BSYNC.RECONVERGENT B0 ;  /* 0x0000000000007941 */ /* 0x000fea0003800200 */
.L_x_31:
        /* <DEDUP_REMOVED lines=18> */
.L_x_35:
[----:B------:R-:W-:Y:S05]  /*18b0*/  BSYNC.RECONVERGENT B0 ;  /* 0x0000000000007941 */ /* 0x000fea0003800200 */
.L_x_34:
[----:B------:R-:W-:Y:S04]  /*18c0*/  BSSY.RECONVERGENT B0, `(.L_x_36) ;  /* 0x000001d000007945 */ /* 0x000fe80003800200 */
[----:B------:R-:W-:Y:S05]  /*18d0*/  @P1 BRA `(.L_x_37) ;  /* 0x0000000000581947 */ /* 0x000fea0003800000 */
[----:B------:R-:W1:Y:S01]  /*18e0*/  I2F.U32.RP R6, R0 ;  /* 0x0000000000067306 */ /* 0x000e620000209000 */
[----:B0-----:R-:W-:Y:S01]  /*18f0*/  IMAD.MOV.U32 R8, RZ, RZ, RZ ;  /* 0x000000ffff087224 */ /* 0x001fe200078e00ff */
[----:B------:R-:W-:-:S06]  /*1900*/  ISETP.NE.U32.AND P2, PT, R0, RZ, PT ;  /* 0x000000ff0000720c */ /* 0x000fcc0003f45070 */
[----:B-1----:R-:W0:Y:S02]  /*1910*/  MUFU.RCP R6, R6 ;  /* 0x0000000600067308 */ /* 0x002e240000001000 */
[----:B0-----:R-:W-:-:S06]  /*1920*/  IADD3 R10, PT, PT, R6, 0xffffffe, RZ ;  /* 0x0ffffffe060a7810 */ /* 0x001fcc0007ffe0ff */
        /* <DEDUP_REMOVED lines=17> */
.L_x_37:
[----:B------:R-:W-:Y:S01]  /*1a40*/  IMAD.MOV.U32 R0, RZ, RZ, R10 ;  /* 0x000000ffff007224 */ /* 0x000fe200078e000a */
[----:B------:R-:W-:-:S07]  /*1a50*/  MOV R6, 0x1a70 ;  /* 0x00001a7000067802 */ /* 0x000fce0000000f00 */
[----:B0-----:R-:W-:Y:S05]  /*1a60*/  CALL.REL.NOINC `($__internal_0_$__cuda_sm20_div_u64) ;  /* 0x0000000000587944 */ /* 0x001fea0003c00000 */
[----:B------:R-:W-:-:S04]  /*1a70*/  IMAD.MOV R0, RZ, RZ, -R8 ;  /* 0x000000ffff007224 */ /* 0x000fc800078e0a08 */
[----:B------:R-:W-:-:S07]  /*1a80*/  IMAD R11, R0, UR14, R7 ;  /* 0x0000000e000b7c24 */ /* 0x000fce000f8e0207 */
.L_x_38:
[----:B------:R-:W-:Y:S05]  /*1a90*/  BSYNC.RECONVERGENT B0 ;  /* 0x0000000000007941 */ /* 0x000fea0003800200 */
.L_x_36:
[----:B------:R-:W-:Y:S01]  /*1aa0*/  SHF.R.U64 R0, R5, UR10, R4 ;  /* 0x0000000a05007c19 */ /* 0x000fe20008001204 */
[----:B------:R-:W-:Y:S03]  /*1ab0*/  BSSY.RECONVERGENT B0, `(.L_x_39) ;  /* 0x000000c000007945 */ /* 0x000fe60003800200 */
[----:B------:R-:W-:-:S04]  /*1ac0*/  LOP3.LUT R0, R0, 0x1, RZ, 0xc0, !PT ;  /* 0x0000000100007812 */ /* 0x000fc800078ec0ff */
[----:B------:R-:W-:-:S04]  /*1ad0*/  ISETP.NE.U32.AND P0, PT, R0, 0x1, PT ;  /* 0x000000010000780c */ /* 0x000fc80003f05070 */
[----:B------:R-:W-:-:S13]  /*1ae0*/  ISETP.NE.U32.AND.EX P0, PT, RZ, RZ, PT, P0 ;  /* 0x000000ffff00720c */ /* 0x000fda0003f05100 */
        /* <DEDUP_REMOVED lines=8> */
.L_x_40:
[----:B------:R-:W-:Y:S05]  /*1b70*/  BSYNC.RECONVERGENT B0 ;  /* 0x0000000000007941 */ /* 0x000fea0003800200 */
.L_x_39:
[----:B------:R-:W-:Y:S01]  /*1b80*/  IADD3 R3, P0, PT, R3, 0x8, RZ ;  /* 0x0000000803037810 */ /* 0x000fe20007f1e0ff */
[----:B------:R-:W-:-:S04]  /*1b90*/  UIADD3 UR10, UPT, UPT, UR10, 0x8, URZ ;  /* 0x000000080a0a7890 */ /* 0x000fc8000fffe0ff */
[----:B------:R-:W-:Y:S01]  /*1ba0*/  IMAD.X R2, RZ, RZ, R2, P0 ;  /* 0x000000ffff027224 */ /* 0x000fe200000e0602 */
[----:B------:R-:W-:Y:S07]  /*1bb0*/  BRA.U UP0, `(.L_x_41) ;  /* 0xffffffe500ac7547 */ /* 0x000fee000b83ffff */
[----:B------:R-:W-:Y:S05]  /*1bc0*/  EXIT ;  /* 0x000000000000794d */ /* 0x000fea0003800000 */
        .weak           $__internal_0_$__cuda_sm20_div_u64
        .type           $__internal_0_$__cuda_sm20_div_u64,@function
        .size           $__internal_0_$__cuda_sm20_div_u64,(.L_x_46 - $__internal_0_$__cuda_sm20_div_u64)
$__internal_0_$__cuda_sm20_div_u64:
[----:B------:R-:W0:Y:S08]  /*1bd0*/  I2F.U64.RP R12, UR6 ;  /* 0x00000006000c7d12 */ /* 0x000e300008309000 */
[----:B0-----:R-:W0:Y:S02]  /*1be0*/  MUFU.RCP R12, R12 ;  /* 0x0000000c000c7308 */ /* 0x001e240000001000 */
[----:B0-----:R-:W-:-:S06]  /*1bf0*/  VIADD R8, R12, 0x1ffffffe ;  /* 0x1ffffffe0c087836 */ /* 0x001fcc0000000000 */
[----:B------:R-:W0:Y:S02]  /*1c00*/  F2I.U64.TRUNC R8, R8 ;  /* 0x0000000800087311 */ /* 0x000e24000020d800 */
[----:B0-----:R-:W-:-:S04]  /*1c10*/  IMAD.WIDE.U32 R10, R8, UR6, RZ ;  /* 0x00000006080a7c25 */ /* 0x001fc8000f8e00ff */
[----:B------:R-:W-:Y:S01]  /*1c20*/  IMAD R11, R8, UR7, R11 ;  /* 0x00000007080b7c24 */ /* 0x000fe2000f8e020b */
[----:B------:R-:W-:-:S03]  /*1c30*/  IADD3 R13, P0, PT, RZ, -R10, RZ ;  /* 0x8000000aff0d7210 */ /* 0x000fc60007f1e0ff */
[----:B------:R-:W-:Y:S02]  /*1c40*/  IMAD R11, R9, UR6, R11 ;  /* 0x00000006090b7c24 */ /* 0x000fe4000f8e020b */
[----:B------:R-:W-:-:S03]  /*1c50*/  IMAD.HI.U32 R10, R8, R13, RZ ;  /* 0x0000000d080a7227 */ /* 0x000fc600078e00ff */
[----:B------:R-:W-:Y:S01]  /*1c60*/  IADD3.X R15, PT, PT, RZ, ~R11, RZ, P0, !PT ;  /* 0x8000000bff0f7210 */ /* 0x000fe200007fe4ff */
[----:B------:R-:W-:-:S04]  /*1c70*/  IMAD.MOV.U32 R11, RZ, RZ, R8 ;  /* 0x000000ffff0b7224 */ /* 0x000fc800078e0008 */
[----:B------:R-:W-:-:S04]  /*1c80*/  IMAD.WIDE.U32 R10, P0, R8, R15, R10 ;  /* 0x0000000f080a7225 */ /* 0x000fc8000780000a */
[C---:B------:R-:W-:Y:S02]  /*1c90*/  IMAD R17, R9.reuse, R15, RZ ;  /* 0x0000000f09117224 */ /* 0x040fe400078e02ff */
[----:B------:R-:W-:-:S04]  /*1ca0*/  IMAD.HI.U32 R10, P1, R9, R13, R10 ;  /* 0x0000000d090a7227 */ /* 0x000fc8000782000a */
[----:B------:R-:W-:Y:S01]  /*1cb0*/  IMAD.HI.U32 R15, R9, R15, RZ ;  /* 0x0000000f090f7227 */ /* 0x000fe200078e00ff */
[----:B------:R-:W-:-:S03]  /*1cc0*/  IADD3 R11, P2, PT, R17, R10, RZ ;  /* 0x0000000a110b7210 */ /* 0x000fc60007f5e0ff */
[----:B------:R-:W-:Y:S02]  /*1cd0*/  IMAD.X R10, R15, 0x1, R9, P0 ;  /* 0x000000010f0a7824 */ /* 0x000fe400000e0609 */
[----:B------:R-:W-:-:S03]  /*1ce0*/  IMAD.WIDE.U32 R8, R11, UR6, RZ ;  /* 0x000000060b087c25 */ /* 0x000fc6000f8e00ff */
[----:B------:R-:W-:Y:S01]  /*1cf0*/  IADD3.X R13, PT, PT, RZ, RZ, R10, P2, P1 ;  /* 0x000000ffff0d7210 */ /* 0x000fe200017e240a */
[----:B------:R-:W-:Y:S01]  /*1d00*/  IMAD R10, R11, UR7, R9 ;  /* 0x000000070b0a7c24 */ /* 0x000fe2000f8e0209 */
[----:B------:R-:W-:-:S03]  /*1d10*/  IADD3 R9, P0, PT, RZ, -R8, RZ ;  /* 0x80000008ff097210 */ /* 0x000fc60007f1e0ff */
[----:B------:R-:W-:Y:S02]  /*1d20*/  IMAD R8, R13, UR6, R10 ;  /* 0x000000060d087c24 */ /* 0x000fe4000f8e020a */
[----:B------:R-:W-:-:S04]  /*1d30*/  IMAD.HI.U32 R10, R11, R9, RZ ;  /* 0x000000090b0a7227 */ /* 0x000fc800078e00ff */
[----:B------:R-:W-:-:S04]  /*1d40*/  IMAD.X R8, RZ, RZ, ~R8, P0 ;  /* 0x000000ffff087224 */ /* 0x000fc800000e0e08 */
[----:B------:R-:W-:-:S04]  /*1d50*/  IMAD.WIDE.U32 R10, P0, R11, R8, R10 ;  /* 0x000000080b0a7225 */ /* 0x000fc8000780000a */
[C---:B------:R-:W-:Y:S02]  /*1d60*/  IMAD R12, R13.reuse, R8, RZ ;  /* 0x000000080d0c7224 */ /* 0x040fe400078e02ff */
[----:B------:R-:W-:-:S04]  /*1d70*/  IMAD.HI.U32 R11, P1, R13, R9, R10 ;  /* 0x000000090d0b7227 */ /* 0x000fc8000782000a */
[----:B------:R-:W-:Y:S01]  /*1d80*/  IMAD.HI.U32 R8, R13, R8, RZ ;  /* 0x000000080d087227 */ /* 0x000fe200078e00ff */
[----:B------:R-:W-:-:S03]  /*1d90*/  IADD3 R11, P2, PT, R12, R11, RZ ;  /* 0x0000000b0c0b7210 */ /* 0x000fc60007f5e0ff */
[----:B------:R-:W-:Y:S02]  /*1da0*/  IMAD.X R13, R8, 0x1, R13, P0 ;  /* 0x00000001080d7824 */ /* 0x000fe400000e060d */
[----:B------:R-:W-:-:S03]  /*1db0*/  IMAD.HI.U32 R8, R11, R7, RZ ;  /* 0x000000070b087227 */ /* 0x000fc600078e00ff */
[----:B------:R-:W-:Y:S01]  /*1dc0*/  IADD3.X R13, PT, PT, RZ, RZ, R13, P2, P1 ;  /* 0x000000ffff0d7210 */ /* 0x000fe200017e240d */
[----:B------:R-:W-:Y:S02]  /*1dd0*/  IMAD.MOV.U32 R9, RZ, RZ, RZ ;  /* 0x000000ffff097224 */ /* 0x000fe400078e00ff */
[----:B------:R-:W-:-:S04]  /*1de0*/  IMAD.WIDE.U32 R8, R11, R0, R8 ;  /* 0x000000000b087225 */ /* 0x000fc800078e0008 */
[C---:B------:R-:W-:Y:S02]  /*1df0*/  IMAD R11, R13.reuse, R0, RZ ;  /* 0x000000000d0b7224 */ /* 0x040fe400078e02ff */
[----:B------:R-:W-:-:S04]  /*1e00*/  IMAD.HI.U32 R8, P0, R13, R7, R8 ;  /* 0x000000070d087227 */ /* 0x000fc80007800008 */
[----:B------:R-:W-:Y:S01]  /*1e10*/  IMAD.HI.U32 R10, R13, R0, RZ ;  /* 0x000000000d0a7227 */ /* 0x000fe200078e00ff */
[----:B------:R-:W-:-:S03]  /*1e20*/  IADD3 R11, P1, PT, R11, R8, RZ ;  /* 0x000000080b0b7210 */ /* 0x000fc60007f3e0ff */
[----:B------:R-:W-:Y:S02]  /*1e30*/  IMAD.X R10, RZ, RZ, R10, P0 ;  /* 0x000000ffff0a7224 */ /* 0x000fe400000e060a */
[----:B------:R-:W-:-:S03]  /*1e40*/  IMAD.WIDE.U32 R8, R11, UR6, RZ ;  /* 0x000000060b087c25 */ /* 0x000fc6000f8e00ff */
[----:B------:R-:W-:Y:S01]  /*1e50*/  IADD3.X R10, PT, PT, RZ, R10, RZ, P1, !PT ;  /* 0x0000000aff0a7210 */ /* 0x000fe20000ffe4ff */
[----:B------:R-:W-:Y:S01]  /*1e60*/  IMAD R9, R11, UR7, R9 ;  /* 0x000000070b097c24 */ /* 0x000fe2000f8e0209 */
[----:B------:R-:W-:-:S03]  /*1e70*/  IADD3 R13, P1, PT, -R8, R7, RZ ;  /* 0x00000007080d7210 */ /* 0x000fc60007f3e1ff */
[----:B------:R-:W-:Y:S01]  /*1e80*/  IMAD R9, R10, UR6, R9 ;  /* 0x000000060a097c24 */ /* 0x000fe2000f8e0209 */
[C---:B------:R-:W-:Y:S02]  /*1e90*/  ISETP.GE.U32.AND P0, PT, R13.reuse, UR6, PT ;  /* 0x000000060d007c0c */ /* 0x040fe4000bf06070 */
[----:B------:R-:W-:Y:S01]  /*1ea0*/  IADD3 R8, P2, PT, R13, -UR6, RZ ;  /* 0x800000060d087c10 */ /* 0x000fe2000ff5e0ff */
[----:B------:R-:W-:Y:S01]  /*1eb0*/  IMAD.X R15, R0, 0x1, ~R9, P1 ;  /* 0x00000001000f7824 */ /* 0x000fe200008e0e09 */
[----:B------:R-:W-:-:S04]  /*1ec0*/  IADD3 R0, P1, PT, R11, 0x1, RZ ;  /* 0x000000010b007810 */ /* 0x000fc80007f3e0ff */
[C---:B------:R-:W-:Y:S01]  /*1ed0*/  ISETP.GE.U32.AND.EX P0, PT, R15.reuse, UR7, PT, P0 ;  /* 0x000000070f007c0c */ /* 0x040fe2000bf06100 */
[----:B------:R-:W-:Y:S01]  /*1ee0*/  IMAD.X R9, RZ, RZ, R10, P1 ;  /* 0x000000ffff097224 */ /* 0x000fe200008e060a */
[----:B------:R-:W-:Y:S02]  /*1ef0*/  IADD3.X R12, PT, PT, R15, ~UR7, RZ, P2, !PT ;  /* 0x800000070f0c7c10 */ /* 0x000fe400097fe4ff */
[----:B------:R-:W-:Y:S02]  /*1f00*/  SEL R8, R8, R13, P0 ;  /* 0x0000000d08087207 */ /* 0x000fe40000000000 */
[----:B------:R-:W-:Y:S02]  /*1f10*/  SEL R11, R0, R11, P0 ;  /* 0x0000000b000b7207 */ /* 0x000fe40000000000 */
[----:B------:R-:W-:Y:S02]  /*1f20*/  SEL R0, R12, R15, P0 ;  /* 0x0000000f0c007207 */ /* 0x000fe40000000000 */
[----:B------:R-:W-:-:S02]  /*1f30*/  SEL R10, R9, R10, P0 ;  /* 0x0000000a090a7207 */ /* 0x000fc40000000000 */
[----:B------:R-:W-:Y:S02]  /*1f40*/  ISETP.GE.U32.AND P0, PT, R8, UR6, PT ;  /* 0x0000000608007c0c */ /* 0x000fe4000bf06070 */
[----:B------:R-:W-:Y:S02]  /*1f50*/  IADD3 R8, P2, PT, R11, 0x1, RZ ;  /* 0x000000010b087810 */ /* 0x000fe40007f5e0ff */
[----:B------:R-:W-:Y:S02]  /*1f60*/  ISETP.GE.U32.AND.EX P0, PT, R0, UR7, PT, P0 ;  /* 0x0000000700007c0c */ /* 0x000fe4000bf06100 */
[----:B------:R-:W-:Y:S01]  /*1f70*/  ISETP.NE.U32.AND P1, PT, RZ, UR6, PT ;  /* 0x00000006ff007c0c */ /* 0x000fe2000bf25070 */
[----:B------:R-:W-:Y:S01]  /*1f80*/  IMAD.X R9, RZ, RZ, R10, P2 ;  /* 0x000000ffff097224 */ /* 0x000fe200010e060a */
[----:B------:R-:W-:Y:S01]  /*1f90*/  SEL R8, R8, R11, P0 ;  /* 0x0000000b08087207 */ /* 0x000fe20000000000 */
[----:B------:R-:W-:Y:S01]  /*1fa0*/  IMAD.MOV.U32 R11, RZ, RZ, 0x0 ;  /* 0x00000000ff0b7424 */ /* 0x000fe200078e00ff */
[----:B------:R-:W-:-:S02]  /*1fb0*/  ISETP.NE.AND.EX P1, PT, RZ, UR7, PT, P1 ;  /* 0x00000007ff007c0c */ /* 0x000fc4000bf25310 */
[----:B------:R-:W-:Y:S01]  /*1fc0*/  SEL R9, R9, R10, P0 ;  /* 0x0000000a09097207 */ /* 0x000fe20000000000 */
[----:B------:R-:W-:Y:S01]  /*1fd0*/  IMAD.MOV.U32 R10, RZ, RZ, R6 ;  /* 0x000000ffff0a7224 */ /* 0x000fe200078e0006 */
[----:B------:R-:W-:Y:S02]  /*1fe0*/  SEL R8, R8, 0xffffffff, P1 ;  /* 0xffffffff08087807 */ /* 0x000fe40000800000 */
[----:B------:R-:W-:Y:S01]  /*1ff0*/  SEL R9, R9, 0xffffffff, P1 ;  /* 0xffffffff09097807 */ /* 0x000fe20000800000 */
[----:B------:R-:W-:Y:S06]  /*2000*/  RET.REL.NODEC R10 `(openResults) ;  /* 0xffffffdc0afc7950 */ /* 0x000fec0003c3ffff */
.L_x_42:
        /* <DEDUP_REMOVED lines=15> */
.L_x_46:


//--------------------- .text.matmul              --------------------------
	.section	.text.matmul,"ax",@progbits
	.align	128
        .global         matmul
        .type           matmul,@function
        .size           matmul,(.L_x_47 - matmul)
        .other          matmul,@"STO_CUDA_ENTRY STV_DEFAULT"
matmul:
.text.matmul:
        /* <DEDUP_REMOVED lines=9> */
[----:B------:R-:W0:Y:S01]  /*0090*/  LDCU UR4, c[0x0][0x3b4] ;  /* 0x00007680ff0477ac */ /* 0x000e220008000800 */
[----:B------:R-:W1:Y:S01]  /*00a0*/  LDCU.64 UR6, c[0x0][0x358] ;  /* 0x00006b00ff0677ac */ /* 0x000e620008000a00 */
[----:B0-----:R-:W-:-:S09]  /*00b0*/  UISETP.NE.U32.AND UP0, UPT, UR4, URZ, UPT ;  /* 0x000000ff0400728c */ /* 0x001fd2000bf05070 */
[----:B-1----:R-:W-:Y:S05]  /*00c0*/  BRA.U UP0, `(.L_x_43) ;  /* 0x0000000100607547 */ /* 0x002fea000b800000 */
[----:B------:R-:W0:Y:S01]  /*00d0*/  LDCU UR4, c[0x0][0x3b0] ;  /* 0x00007600ff0477ac */ /* 0x000e220008000800 */
[----:B------:R-:W-:Y:S01]  /*00e0*/  IMAD.MOV.U32 R9, RZ, RZ, RZ ;  /* 0x000000ffff097224 */ /* 0x000fe200078e00ff */
[----:B0-----:R-:W0:Y:S01]  /*00f0*/  I2F.U32.RP R0, UR4 ;  /* 0x0000000400007d06 */ /* 0x001e220008209000 */
[----:B------:R-:W-:-:S07]  /*0100*/  ISETP.NE.U32.AND P2, PT, RZ, UR4, PT ;  /* 0x00000004ff007c0c */ /* 0x000fce000bf45070 */
[----:B0-----:R-:W0:Y:S02]  /*0110*/  MUFU.RCP R0, R0 ;  /* 0x0000000000007308 */ /* 0x001e240000001000 */
[----:B0-----:R-:W-:-:S06]  /*0120*/  VIADD R4, R0, 0xffffffe ;  /* 0x0ffffffe00047836 */ /* 0x001fcc0000000000 */
[----:B------:R0:W1:Y:S02]  /*0130*/  F2I.FTZ.U32.TRUNC.NTZ R5, R4 ;  /* 0x0000000400057305 */ /* 0x000064000021f000 */
[----:B0-----:R-:W-:Y:S02]  /*0140*/  IMAD.MOV.U32 R4, RZ, RZ, RZ ;  /* 0x000000ffff047224 */ /* 0x001fe400078e00ff */
[----:B-1----:R-:W-:-:S04]  /*0150*/  IMAD.MOV R7, RZ, RZ, -R5 ;  /* 0x000000ffff077224 */ /* 0x002fc800078e0a05 */
[----:B------:R-:W-:-:S04]  /*0160*/  IMAD R7, R7, UR4, RZ ;  /* 0x0000000407077c24 */ /* 0x000fc8000f8e02ff */
[----:B------:R-:W-:-:S06]  /*0170*/  IMAD.HI.U32 R5, R5, R7, R4 ;  /* 0x0000000705057227 */ /* 0x000fcc00078e0004 */
[----:B------:R-:W-:-:S05]  /*0180*/  IMAD.HI.U32 R4, R5, R2, RZ ;  /* 0x0000000205047227 */ /* 0x000fca00078e00ff */
[----:B------:R-:W-:-:S05]  /*0190*/  IADD3 R5, PT, PT, -R4, RZ, RZ ;  /* 0x000000ff04057210 */ /* 0x000fca0007ffe1ff */
[----:B------:R-:W-:-:S05]  /*01a0*/  IMAD R5, R5, UR4, R2 ;  /* 0x0000000405057c24 */ /* 0x000fca000f8e0202 */
[----:B------:R-:W-:-:S13]  /*01b0*/  ISETP.GE.U32.AND P0, PT, R5, UR4, PT ;  /* 0x0000000405007c0c */ /* 0x000fda000bf06070 */
[----:B------:R-:W-:Y:S02]  /*01c0*/  @P0 VIADD R5, R5, -UR4 ;  /* 0x8000000405050c36 */ /* 0x000fe40008000000 */
[----:B------:R-:W-:-:S03]  /*01d0*/  @P0 VIADD R4, R4, 0x1 ;  /* 0x0000000104040836 */ /* 0x000fc60000000000 */
[----:B------:R-:W-:-:S13]  /*01e0*/  ISETP.GE.U32.AND P1, PT, R5, UR4, PT ;  /* 0x0000000405007c0c */ /* 0x000fda000bf26070 */
[----:B------:R-:W-:Y:S01]  /*01f0*/  @P1 VIADD R4, R4, 0x1 ;  /* 0x0000000104041836 */ /* 0x000fe20000000000 */
[----:B------:R-:W-:-:S04]  /*0200*/  @!P2 LOP3.LUT R4, RZ, UR4, RZ, 0x33, !PT ;  /* 0x00000004ff04ac12 */ /* 0x000fc8000f8e33ff */
[----:B------:R-:W-:-:S05]  /*0210*/  IADD3 R5, PT, PT, -R4, RZ, RZ ;  /* 0x000000ff04057210 */ /* 0x000fca0007ffe1ff */
[----:B------:R-:W-:Y:S02]  /*0220*/  IMAD R0, R5, UR4, R2 ;  /* 0x0000000405007c24 */ /* 0x000fe4000f8e0202 */
[----:B------:R-:W-:Y:S01]  /*0230*/  IMAD.MOV.U32 R5, RZ, RZ, RZ ;  /* 0x000000ffff057224 */ /* 0x000fe200078e00ff */
[----:B------:R-:W-:Y:S06]  /*0240*/  BRA `(.L_x_44) ;  /* 0x0000000000347947 */ /* 0x000fec0003800000 */
.L_x_43:
[----:B------:R-:W-:-:S07]  /*0250*/  MOV R0, 0x270 ;  /* 0x0000027000007802 */ /* 0x000fce0000000f00 */
[----:B------:R-:W-:Y:S05]  /*0260*/  CALL.REL.NOINC `($__internal_1_$__cuda_sm20_div_u64) ;  /* 0x0000000000f07944 */ /* 0x000fea0003c00000 */
[----:B------:R-:W0:Y:S01]  /*0270*/  LDCU.64 UR4, c[0x0][0x3b0] ;  /* 0x00007600ff0477ac */ /* 0x000e220008000a00 */
[----:B------:R-:W-:Y:S01]  /*0280*/  IADD3 R9, P0, PT, RZ, -R6, RZ ;  /* 0x80000006ff097210 */ /* 0x000fe20007f1e0ff */
[----:B------:R-:W-:-:S04]  /*0290*/  HFMA2 R3, -RZ, RZ, 0, 0 ;  /* 0x00000000ff037431 */ /* 0x000fc800000001ff */
[----:B------:R-:W-:-:S04]  /*02a0*/  IMAD.X R0, RZ, RZ, ~R7, P0 ;  /* 0x000000ffff007224 */ /* 0x000fc800000e0e07 */
[----:B0-----:R-:W-:Y:S02]  /*02b0*/  IMAD R0, R0, UR4, RZ ;  /* 0x0000000400007c24 */ /* 0x001fe4000f8e02ff */
[----:B------:R-:W-:-:S04]  /*02c0*/  IMAD.WIDE.U32 R4, R9, UR4, R2 ;  /* 0x0000000409047c25 */ /* 0x000fc8000f8e0002 */
[----:B------:R-:W-:Y:S02]  /*02d0*/  IMAD R9, R9, UR5, R0 ;  /* 0x0000000509097c24 */ /* 0x000fe4000f8e0200 */
[----:B------:R-:W-:Y:S02]  /*02e0*/  IMAD.MOV.U32 R0, RZ, RZ, R4 ;  /* 0x000000ffff007224 */ /* 0x000fe400078e0004 */
[----:B------:R-:W-:Y:S01]  /*02f0*/  IMAD.IADD R9, R5, 0x1, R9 ;  /* 0x0000000105097824 */ /* 0x000fe200078e0209 */
[----:B------:R-:W-:Y:S01]  /*0300*/  MOV R5, R7 ;  /* 0x0000000700057202 */ /* 0x000fe20000000f00 */
[----:B------:R-:W-:-:S07]  /*0310*/  IMAD.MOV.U32 R4, RZ, RZ, R6 ;  /* 0x000000ffff047224 */ /* 0x000fce00078e0006 */
.L_x_44:
[----:B------:R-:W0:Y:S01]  /*0320*/  LDCU.128 UR8, c[0x0][0x390] ;  /* 0x00007200ff0877ac */ /* 0x000e220008000c00 */
[C---:B------:R-:W-:Y:S01]  /*0330*/  IMAD.SHL.U32 R6, R0.reuse, 0x4, RZ ;  /* 0x0000000400067824 */ /* 0x040fe200078e00ff */
[----:B------:R-:W-:Y:S01]  /*0340*/  SHF.L.U64.HI R3, R0, 0x2, R9 ;  /* 0x0000000200037819 */ /* 0x000fe20000010209 */
[C---:B------:R-:W-:Y:S01]  /*0350*/  IMAD.SHL.U32 R10, R4.reuse, 0x4, RZ ;  /* 0x00000004040a7824 */ /* 0x040fe200078e00ff */
[----:B------:R-:W1:Y:S01]  /*0360*/  LDCU.128 UR12, c[0x0][0x3a0] ;  /* 0x00007400ff0c77ac */ /* 0x000e620008000c00 */
[----:B------:R-:W-:Y:S01]  /*0370*/  SHF.L.U64.HI R0, R4, 0x2, R5 ;  /* 0x0000000204007819 */ /* 0x000fe20000010205 */
[----:B------:R-:W2:Y:S01]  /*0380*/  LDCU.64 UR4, c[0x0][0x3b8] ;  /* 0x00007700ff0477ac */ /* 0x000ea20008000a00 */
[----:B------:R-:W3:Y:S01]  /*0390*/  LDCU.128 UR16, c[0x0][0x380] ;  /* 0x00007000ff1077ac */ /* 0x000ee20008000c00 */
[C---:B0-----:R-:W-:Y:S02]  /*03a0*/  IADD3 R4, P0, PT, R6.reuse, UR8, RZ ;  /* 0x0000000806047c10 */ /* 0x041fe4000ff1e0ff */
[----:B------:R-:W-:-:S02]  /*03b0*/  IADD3 R6, P1, PT, R6, UR10, RZ ;  /* 0x0000000a06067c10 */ /* 0x000fc4000ff3e0ff */
[C---:B------:R-:W-:Y:S02]  /*03c0*/  IADD3.X R5, PT, PT, R3.reuse, UR9, RZ, P0, !PT ;  /* 0x0000000903057c10 */ /* 0x040fe400087fe4ff */
[C---:B-1----:R-:W-:Y:S02]  /*03d0*/  IADD3 R8, P2, PT, R10.reuse, UR12, RZ ;  /* 0x0000000c0a087c10 */ /* 0x042fe4000ff5e0ff */
[----:B------:R-:W-:Y:S01]  /*03e0*/  IADD3 R10, P3, PT, R10, UR14, RZ ;  /* 0x0000000e0a0a7c10 */ /* 0x000fe2000ff7e0ff */
[----:B------:R0:W4:Y:S01]  /*03f0*/  LDG.E R4, desc[UR6][R4.64] ;  /* 0x0000000604047981 */ /* 0x000122000c1e1900 */
[----:B------:R-:W-:Y:S01]  /*0400*/  IADD3.X R7, PT, PT, R3, UR11, RZ, P1, !PT ;  /* 0x0000000b03077c10 */ /* 0x000fe20008ffe4ff */
[----:B--2---:R-:W-:Y:S01]  /*0410*/  USHF.L.U32 UR8, UR4, 0x2, URZ ;  /* 0x0000000204087899 */ /* 0x004fe200080006ff */
[C---:B------:R-:W-:Y:S02]  /*0420*/  IADD3.X R11, PT, PT, R0.reuse, UR15, RZ, P3, !PT ;  /* 0x0000000f000b7c10 */ /* 0x040fe40009ffe4ff */
[----:B------:R-:W-:-:S02]  /*0430*/  IADD3.X R9, PT, PT, R0, UR13, RZ, P2, !PT ;  /* 0x0000000d00097c10 */ /* 0x000fc400097fe4ff */
[C---:B---3--:R-:W-:Y:S01]  /*0440*/  LEA R12, P0, R2.reuse, UR16, 0x2 ;  /* 0x00000010020c7c11 */ /* 0x048fe2000f8010ff */
[----:B------:R-:W-:Y:S01]  /*0450*/  USHF.L.U64.HI UR4, UR4, 0x2, UR5 ;  /* 0x0000000204047899 */ /* 0x000fe20008010205 */
[----:B------:R1:W2:Y:S01]  /*0460*/  LDG.E R6, desc[UR6][R6.64] ;  /* 0x0000000606067981 */ /* 0x0002a2000c1e1900 */
[----:B0-----:R-:W1:Y:S01]  /*0470*/  LDC R5, c[0x0][0x3c0] ;  /* 0x0000f000ff057b82 */ /* 0x001e620000000800 */
[----:B------:R-:W-:Y:S02]  /*0480*/  LEA.HI.X R13, R2, UR17, RZ, 0x2, P0 ;  /* 0x00000011020d7c11 */ /* 0x000fe400080f14ff */
[----:B------:R-:W3:Y:S01]  /*0490*/  LDG.E R10, desc[UR6][R10.64] ;  /* 0x000000060a0a7981 */ /* 0x000ee2000c1e1900 */
[----:B------:R-:W-:-:S03]  /*04a0*/  IADD3 R14, P0, PT, R12, UR8, RZ ;  /* 0x000000080c0e7c10 */ /* 0x000fc6000ff1e0ff */
[----:B------:R-:W5:Y:S01]  /*04b0*/  LDG.E R8, desc[UR6][R8.64] ;  /* 0x0000000608087981 */ /* 0x000f62000c1e1900 */
[----:B------:R-:W-:Y:S02]  /*04c0*/  IADD3.X R15, PT, PT, R13, UR4, RZ, P0, !PT ;  /* 0x000000040d0f7c10 */ /* 0x000fe400087fe4ff */
[----:B------:R-:W-:Y:S01]  /*04d0*/  IADD3 R16, P0, PT, R14, UR8, RZ ;  /* 0x000000080e107c10 */ /* 0x000fe2000ff1e0ff */
[----:B------:R-:W5:Y:S03]  /*04e0*/  LDG.E R12, desc[UR6][R12.64] ;  /* 0x000000060c0c7981 */ /* 0x000f66000c1e1900 */
[----:B------:R-:W-:Y:S01]  /*04f0*/  IADD3.X R17, PT, PT, R15, UR4, RZ, P0, !PT ;  /* 0x000000040f117c10 */ /* 0x000fe200087fe4ff */
[----:B------:R-:W5:Y:S04]  /*0500*/  LDG.E R14, desc[UR6][R14.64] ;  /* 0x000000060e0e7981 */ /* 0x000f68000c1e1900 */
[----:B------:R-:W5:Y:S01]  /*0510*/  LDG.E R16, desc[UR6][R16.64] ;  /* 0x0000000610107981 */ /* 0x000f62000c1e1900 */
[----:B-1----:R-:W-:-:S02]  /*0520*/  IMAD.MOV R7, RZ, RZ, -R5 ;  /* 0x000000ffff077224 */ /* 0x002fc400078e0a05 */
[----:B----4-:R-:W-:-:S05]  /*0530*/  IMAD R4, R5, 0x80, R4 ;  /* 0x0000008005047824 */ /* 0x010fca00078e0204 */
[C---:B------:R-:W-:Y:S01]  /*0540*/  LEA R3, R5.reuse, R4, 0x7 ;  /* 0x0000000405037211 */ /* 0x040fe200078e38ff */
[----:B--2---:R-:W-:-:S04]  /*0550*/  IMAD R6, R5, 0x80, R6 ;  /* 0x0000008005067824 */ /* 0x004fc800078e0206 */
[----:B---3--:R-:W-:Y:S01]  /*0560*/  IMAD.IADD R10, R10, 0x1, R3 ;  /* 0x000000010a0a7824 */ /* 0x008fe200078e0203 */
[----:B-----5:R-:W-:-:S04]  /*0570*/  LEA R3, R5, R8, 0x7 ;  /* 0x0000000805037211 */ /* 0x020fc800078e38ff */
[--C-:B------:R-:W-:Y:S01]  /*0580*/  IADD3 R5, PT, PT, R10, R6, R3.reuse ;  /* 0x000000060a057210 */ /* 0x100fe20007ffe003 */
[----:B------:R-:W-:Y:S01]  /*0590*/  IMAD.IADD R3, R4, 0x1, R3 ;  /* 0x0000000104037824 */ /* 0x000fe200078e0203 */
[----:B------:R-:W-:-:S03]  /*05a0*/  LEA R12, R7, R12, 0xe ;  /* 0x0000000c070c7211 */ /* 0x000fc600078e70ff */
[----:B------:R-:W-:Y:S01]  /*05b0*/  IMAD R5, R5, 0x80, R14 ;  /* 0x0000008005057824 */ /* 0x000fe200078e020e */
[----:B------:R-:W-:Y:S01]  /*05c0*/  LEA R4, P0, R2, UR18, 0x1 ;  /* 0x0000001202047c11 */ /* 0x000fe2000f8008ff */
[----:B------:R-:W-:-:S03]  /*05d0*/  IMAD R3, R3, 0x80, R12 ;  /* 0x0000008003037824 */ /* 0x000fc600078e020c */
[----:B------:R-:W-:Y:S02]  /*05e0*/  IADD3 R16, PT, PT, R16, R5, RZ ;  /* 0x0000000510107210 */ /* 0x000fe40007ffe0ff */
[----:B------:R-:W-:-:S03]  /*05f0*/  LEA.HI.X R5, R2, UR19, RZ, 0x1, P0 ;  /* 0x0000001302057c11 */ /* 0x000fc600080f0cff */
[----:B------:R-:W-:-:S05]  /*0600*/  IMAD R3, R16, 0x100, R3 ;  /* 0x0000010010037824 */ /* 0x000fca00078e0203 */
[----:B------:R-:W-:Y:S01]  /*0610*/  STG.E.U16 desc[UR6][R4.64], R3 ;  /* 0x0000000304007986 */ /* 0x000fe2000c101506 */
[----:B------:R-:W-:Y:S05]  /*0620*/  EXIT ;  /* 0x000000000000794d */ /* 0x000fea0003800000 */
        .weak           $__internal_1_$__cuda_sm20_div_u64
        .type           $__internal_1_$__cuda_sm20_div_u64,@function
        .size           $__internal_1_$__cuda_sm20_div_u64,(.L_x_47 - $__internal_1_$__cuda_sm20_div_u64)
$__internal_1_$__cuda_sm20_div_u64:
[----:B------:R-:W0:Y:S01]  /*0630*/  LDCU.64 UR4, c[0x0][0x3b0] ;  /* 0x00007600ff0477ac */ /* 0x000e220008000a00 */
[----:B------:R-:W1:Y:S01]  /*0640*/  LDC.64 R4, c[0x0][0x3b0] ;  /* 0x0000ec00ff047b82 */ /* 0x000e620000000a00 */
[----:B0-----:R-:W0:Y:S08]  /*0650*/  I2F.U64.RP R10, UR4 ;  /* 0x00000004000a7d12 */ /* 0x001e300008309000 */
[----:B0-----:R-:W0:Y:S02]  /*0660*/  MUFU.RCP R10, R10 ;  /* 0x0000000a000a7308 */ /* 0x001e240000001000 */
[----:B0-----:R-:W-:-:S06]  /*0670*/  VIADD R6, R10, 0x1ffffffe ;  /* 0x1ffffffe0a067836 */ /* 0x001fcc0000000000 */
[----:B------:R-:W1:Y:S02]  /*0680*/  F2I.U64.TRUNC R6, R6 ;  /* 0x0000000600067311 */ /* 0x000e64000020d800 */
[----:B-1----:R-:W-:-:S04]  /*0690*/  IMAD.WIDE.U32 R8, R6, R4, RZ ;  /* 0x0000000406087225 */ /* 0x002fc800078e00ff */
[----:B------:R-:W-:Y:S01]  /*06a0*/  IMAD R9, R6, R5, R9 ;  /* 0x0000000506097224 */ /* 0x000fe200078e0209 */
[----:B------:R-:W-:-:S03]  /*06b0*/  IADD3 R11, P0, PT, RZ, -R8, RZ ;  /* 0x80000008ff0b7210 */ /* 0x000fc60007f1e0ff */
[----:B------:R-:W-:Y:S02]  /*06c0*/  IMAD R9, R7, R4, R9 ;  /* 0x0000000407097224 */ /* 0x000fe400078e0209 */
        /* <DEDUP_REMOVED lines=9> */
[----:B------:R-:W-:-:S03]  /*0760*/  IMAD.WIDE.U32 R6, R9, R4, RZ ;  /* 0x0000000409067225 */ /* 0x000fc600078e00ff */
[----:B------:R-:W-:Y:S01]  /*0770*/  IADD3.X R11, PT, PT, RZ, RZ, R8, P2, P1 ;  /* 0x000000ffff0b7210 */ /* 0x000fe200017e2408 */
[----:B------:R-:W-:Y:S01]  /*0780*/  IMAD R7, R9, R5, R7 ;  /* 0x0000000509077224 */ /* 0x000fe200078e0207 */
[----:B------:R-:W-:-:S03]  /*0790*/  IADD3 R13, P0, PT, RZ, -R6, RZ ;  /* 0x80000006ff0d7210 */ /* 0x000fc60007f1e0ff */
[----:B------:R-:W-:Y:S02]  /*07a0*/  IMAD R7, R11, R4, R7 ;  /* 0x000000040b077224 */ /* 0x000fe400078e0207 */
[----:B------:R-:W-:-:S03]  /*07b0*/  IMAD.HI.U32 R8, R9, R13, RZ ;  /* 0x0000000d09087227 */ /* 0x000fc600078e00ff */
[----:B------:R-:W-:Y:S01]  /*07c0*/  IADD3.X R6, PT, PT, RZ, ~R7, RZ, P0, !PT ;  /* 0x80000007ff067210 */ /* 0x000fe200007fe4ff */
[----:B------:R-:W-:-:S04]  /*07d0*/  IMAD.MOV.U32 R7, RZ, RZ, RZ ;  /* 0x000000ffff077224 */ /* 0x000fc800078e00ff */
        /* <DEDUP_REMOVED lines=8> */
[----:B------:R-:W-:-:S04]  /*0860*/  IMAD.WIDE.U32 R6, RZ, R9, R6 ;  /* 0x00000009ff067225 */ /* 0x000fc800078e0006 */
[----:B------:R-:W-:-:S05]  /*0870*/  IMAD.HI.U32 R6, P0, R11, R2, R6 ;  /* 0x000000020b067227 */ /* 0x000fca0007800006 */
[----:B------:R-:W-:Y:S02]  /*0880*/  IADD3 R9, P1, PT, RZ, R6, RZ ;  /* 0x00000006ff097210 */ /* 0x000fe40007f3e0ff */
[----:B------:R-:W-:-:S03]  /*0890*/  IADD3.X R8, PT, PT, RZ, RZ, RZ, P0, !PT ;  /* 0x000000ffff087210 */ /* 0x000fc600007fe4ff */
[----:B------:R-:W-:-:S04]  /*08a0*/  IMAD.WIDE.U32 R6, R9, R4, RZ ;  /* 0x0000000409067225 */ /* 0x000fc800078e00ff */
[----:B------:R-:W-:Y:S01]  /*08b0*/  IMAD.X R11, RZ, RZ, R8, P1 ;  /* 0x000000ffff0b7224 */ /* 0x000fe200008e0608 */
[----:B------:R-:W-:Y:S01]  /*08c0*/  IADD3 R13, P1, PT, -R6, R2, RZ ;  /* 0x00000002060d7210 */ /* 0x000fe20007f3e1ff */
[C---:B------:R-:W-:Y:S01]  /*08d0*/  IMAD R7, R9.reuse, R5, R7 ;  /* 0x0000000509077224 */ /* 0x040fe200078e0207 */
[----:B------:R-:W-:Y:S02]  /*08e0*/  IADD3 R6, P2, PT, R9, 0x1, RZ ;  /* 0x0000000109067810 */ /* 0x000fe40007f5e0ff */
[-C--:B------:R-:W-:Y:S01]  /*08f0*/  ISETP.GE.U32.AND P0, PT, R13, R4.reuse, PT ;  /* 0x000000040d00720c */ /* 0x080fe20003f06070 */
[-C--:B------:R-:W-:Y:S02]  /*0900*/  IMAD R7, R11, R4.reuse, R7 ;  /* 0x000000040b077224 */ /* 0x080fe400078e0207 */
[----:B------:R-:W-:Y:S02]  /*0910*/  IMAD.X R8, RZ, RZ, R11, P2 ;  /* 0x000000ffff087224 */ /* 0x000fe400010e060b */
[----:B------:R-:W-:Y:S01]  /*0920*/  IMAD.X R12, RZ, RZ, ~R7, P1 ;  /* 0x000000ffff0c7224 */ /* 0x000fe200008e0e07 */
[----:B------:R-:W-:-:S04]  /*0930*/  IADD3 R7, P1, PT, R13, -R4, RZ ;  /* 0x800000040d077210 */ /* 0x000fc80007f3e0ff */
[CC--:B------:R-:W-:Y:S02]  /*0940*/  ISETP.GE.U32.AND.EX P0, PT, R12.reuse, R5.reuse, PT, P0 ;  /* 0x000000050c00720c */ /* 0x0c0fe40003f06100 */
[----:B------:R-:W-:Y:S02]  /*0950*/  IADD3.X R10, PT, PT, R12, ~R5, RZ, P1, !PT ;  /* 0x800000050c0a7210 */ /* 0x000fe40000ffe4ff */
[----:B------:R-:W-:Y:S02]  /*0960*/  SEL R9, R6, R9, P0 ;  /* 0x0000000906097207 */ /* 0x000fe40000000000 */
[----:B------:R-:W-:Y:S02]  /*0970*/  SEL R7, R7, R13, P0 ;  /* 0x0000000d07077207 */ /* 0x000fe40000000000 */
[----:B------:R-:W-:Y:S02]  /*0980*/  SEL R8, R8, R11, P0 ;  /* 0x0000000b08087207 */ /* 0x000fe40000000000 */
[----:B------:R-:W-:-:S02]  /*0990*/  IADD3 R6, P2, PT, R9, 0x1, RZ ;  /* 0x0000000109067810 */ /* 0x000fc40007f5e0ff */
[----:B------:R-:W-:Y:S02]  /*09a0*/  SEL R10, R10, R12, P0 ;  /* 0x0000000c0a0a7207 */ /* 0x000fe40000000000 */
[----:B------:R-:W-:Y:S01]  /*09b0*/  ISETP.GE.U32.AND P0, PT, R7, R4, PT ;  /* 0x000000040700720c */ /* 0x000fe20003f06070 */
[----:B------:R-:W-:Y:S01]  /*09c0*/  IMAD.X R7, RZ, RZ, R8, P2 ;  /* 0x000000ffff077224 */ /* 0x000fe200010e0608 */
[----:B------:R-:W-:Y:S02]  /*09d0*/  ISETP.NE.U32.AND P1, PT, R4, RZ, PT ;  /* 0x000000ff0400720c */ /* 0x000fe40003f25070 */
[----:B------:R-:W-:Y:S02]  /*09e0*/  ISETP.GE.U32.AND.EX P0, PT, R10, R5, PT, P0 ;  /* 0x000000050a00720c */ /* 0x000fe40003f06100 */
[----:B------:R-:W-:Y:S01]  /*09f0*/  ISETP.NE.AND.EX P1, PT, R5, RZ, PT, P1 ;  /* 0x000000ff0500720c */ /* 0x000fe20003f25310 */
[----:B------:R-:W-:Y:S01]  /*0a00*/  IMAD.MOV.U32 R5, RZ, RZ, 0x0 ;  /* 0x00000000ff057424 */ /* 0x000fe200078e00ff */
[----:B------:R-:W-:-:S02]  /*0a10*/  MOV R4, R0 ;  /* 0x0000000000047202 */ /* 0x000fc40000000f00 */
[----:B------:R-:W-:Y:S02]  /*0a20*/  SEL R6, R6, R9, P0 ;  /* 0x0000000906067207 */ /* 0x000fe40000000000 */
[----:B------:R-:W-:Y:S02]  /*0a30*/  SEL R7, R7, R8, P0 ;  /* 0x0000000807077207 */ /* 0x000fe40000000000 */
[----:B------:R-:W-:Y:S02]  /*0a40*/  SEL R6, R6, 0xffffffff, P1 ;  /* 0xffffffff06067807 */ /* 0x000fe40000800000 */
[----:B------:R-:W-:Y:S01]  /*0a50*/  SEL R7, R7, 0xffffffff, P1 ;  /* 0xffffffff07077807 */ /* 0x000fe20000800000 */
[----:B------:R-:W-:Y:S06]  /*0a60*/  RET.REL.NODEC R4 `(matmul) ;  /* 0xfffffff404647950 */ /* 0x000fec0003c3ffff */
.L_x_45:
        /* <DEDUP_REMOVED lines=9> */
.L_x_47:


//--------------------- .nv.shared.reserved.0     --------------------------
	.section	.nv.shared.reserved.0,"aw",@nobits
	.weak		__nv_reservedSMEM_offset_0_alias
	.size		__nv_reservedSMEM_offset_0_alias, 0, 64
	.other		__nv_reservedSMEM_offset_0_alias,@"STO_CUDA_RESERVED_SHARED STV_DEFAULT"
__nv_reservedSMEM_offset_0_alias:
	.zero		0
	.zero		64


//--------------------- .nv.constant0.mergeResults --------------------------
	.section	.nv.constant0.mergeResults,"a",@progbits
	.sectionflags	@""
	.align	4
.nv.constant0.mergeResults:
	.zero		928


//--------------------- .nv.constant0.openResults --------------------------
	.section	.nv.constant0.openResults,"a",@progbits
	.sectionflags	@""
	.align	4
.nv.constant0.openResults:
	.zero		944


//--------------------- .nv.constant0.matmul      --------------------------
	.section	.nv.constant0.matmul,"a",@progbits
	.sectionflags	@""
	.align	4
.nv.constant0.matmul:
	.zero		984


//--------------------- SYMBOLS --------------------------

	.type		.nv.reservedSmem.offset0,@object
	.size		.nv.reservedSmem.offset0,0x4
